//
// Generated by NVIDIA NVVM Compiler
//
// Compiler Build ID: CL-36424714
// Cuda compilation tools, release 13.0, V13.0.88
// Based on NVVM 20.0.0
//

.version 9.0
.target sm_100
.address_size 64

	// .globl	_Z9sum_wrongPKdPd
// _ZZ11sum_correctILi64EEvPKdPdE3s_x has been demoted
.global .align 1 .b8 _ZN34_INTERNAL_cd345d1a_4_k_cu_69e4a3fb4cuda3std3__45__cpo5beginE[1];
.global .align 1 .b8 _ZN34_INTERNAL_cd345d1a_4_k_cu_69e4a3fb4cuda3std3__45__cpo3endE[1];
.global .align 1 .b8 _ZN34_INTERNAL_cd345d1a_4_k_cu_69e4a3fb4cuda3std3__45__cpo6cbeginE[1];
.global .align 1 .b8 _ZN34_INTERNAL_cd345d1a_4_k_cu_69e4a3fb4cuda3std3__45__cpo4cendE[1];
.global .align 1 .b8 _ZN34_INTERNAL_cd345d1a_4_k_cu_69e4a3fb4cuda3std3__45__cpo6rbeginE[1];
.global .align 1 .b8 _ZN34_INTERNAL_cd345d1a_4_k_cu_69e4a3fb4cuda3std3__45__cpo4rendE[1];
.global .align 1 .b8 _ZN34_INTERNAL_cd345d1a_4_k_cu_69e4a3fb4cuda3std3__45__cpo7crbeginE[1];
.global .align 1 .b8 _ZN34_INTERNAL_cd345d1a_4_k_cu_69e4a3fb4cuda3std3__45__cpo5crendE[1];
.global .align 1 .b8 _ZN34_INTERNAL_cd345d1a_4_k_cu_69e4a3fb4cuda3std3__436_GLOBAL__N__cd345d1a_4_k_cu_69e4a3fb6ignoreE[1];
.global .align 1 .b8 _ZN34_INTERNAL_cd345d1a_4_k_cu_69e4a3fb4cuda3std3__419piecewise_constructE[1];
.global .align 1 .b8 _ZN34_INTERNAL_cd345d1a_4_k_cu_69e4a3fb4cuda3std3__48in_placeE[1];
.global .align 1 .b8 _ZN34_INTERNAL_cd345d1a_4_k_cu_69e4a3fb4cuda3std3__420unreachable_sentinelE[1];
.global .align 1 .b8 _ZN34_INTERNAL_cd345d1a_4_k_cu_69e4a3fb4cuda3std3__47nulloptE[1];
.global .align 1 .b8 _ZN34_INTERNAL_cd345d1a_4_k_cu_69e4a3fb4cuda3std3__48unexpectE[1];
.global .align 1 .b8 _ZN34_INTERNAL_cd345d1a_4_k_cu_69e4a3fb4cuda3std6ranges3__45__cpo4swapE[1];
.global .align 1 .b8 _ZN34_INTERNAL_cd345d1a_4_k_cu_69e4a3fb4cuda3std6ranges3__45__cpo9iter_moveE[1];
.global .align 1 .b8 _ZN34_INTERNAL_cd345d1a_4_k_cu_69e4a3fb4cuda3std6ranges3__45__cpo5beginE[1];
.global .align 1 .b8 _ZN34_INTERNAL_cd345d1a_4_k_cu_69e4a3fb4cuda3std6ranges3__45__cpo3endE[1];
.global .align 1 .b8 _ZN34_INTERNAL_cd345d1a_4_k_cu_69e4a3fb4cuda3std6ranges3__45__cpo6cbeginE[1];
.global .align 1 .b8 _ZN34_INTERNAL_cd345d1a_4_k_cu_69e4a3fb4cuda3std6ranges3__45__cpo4cendE[1];
.global .align 1 .b8 _ZN34_INTERNAL_cd345d1a_4_k_cu_69e4a3fb4cuda3std6ranges3__45__cpo7advanceE[1];
.global .align 1 .b8 _ZN34_INTERNAL_cd345d1a_4_k_cu_69e4a3fb4cuda3std6ranges3__45__cpo9iter_swapE[1];
.global .align 1 .b8 _ZN34_INTERNAL_cd345d1a_4_k_cu_69e4a3fb4cuda3std6ranges3__45__cpo4nextE[1];
.global .align 1 .b8 _ZN34_INTERNAL_cd345d1a_4_k_cu_69e4a3fb4cuda3std6ranges3__45__cpo4prevE[1];
.global .align 1 .b8 _ZN34_INTERNAL_cd345d1a_4_k_cu_69e4a3fb4cuda3std6ranges3__45__cpo4dataE[1];
.global .align 1 .b8 _ZN34_INTERNAL_cd345d1a_4_k_cu_69e4a3fb4cuda3std6ranges3__45__cpo5cdataE[1];
.global .align 1 .b8 _ZN34_INTERNAL_cd345d1a_4_k_cu_69e4a3fb4cuda3std6ranges3__45__cpo4sizeE[1];
.global .align 1 .b8 _ZN34_INTERNAL_cd345d1a_4_k_cu_69e4a3fb4cuda3std6ranges3__45__cpo5ssizeE[1];
.global .align 1 .b8 _ZN34_INTERNAL_cd345d1a_4_k_cu_69e4a3fb4cuda3std6ranges3__45__cpo8distanceE[1];
.global .align 1 .b8 _ZN34_INTERNAL_cd345d1a_4_k_cu_69e4a3fb6thrust24THRUST_300001_SM_1000_NS8cuda_cub3parE[1];
.global .align 1 .b8 _ZN34_INTERNAL_cd345d1a_4_k_cu_69e4a3fb6thrust24THRUST_300001_SM_1000_NS8cuda_cub10par_nosyncE[1];
.global .align 1 .b8 _ZN34_INTERNAL_cd345d1a_4_k_cu_69e4a3fb6thrust24THRUST_300001_SM_1000_NS6system6detail10sequential3seqE[1];
.global .align 1 .b8 _ZN34_INTERNAL_cd345d1a_4_k_cu_69e4a3fb6thrust24THRUST_300001_SM_1000_NS12placeholders2_1E[1];
.global .align 1 .b8 _ZN34_INTERNAL_cd345d1a_4_k_cu_69e4a3fb6thrust24THRUST_300001_SM_1000_NS12placeholders2_2E[1];
.global .align 1 .b8 _ZN34_INTERNAL_cd345d1a_4_k_cu_69e4a3fb6thrust24THRUST_300001_SM_1000_NS12placeholders2_3E[1];
.global .align 1 .b8 _ZN34_INTERNAL_cd345d1a_4_k_cu_69e4a3fb6thrust24THRUST_300001_SM_1000_NS12placeholders2_4E[1];
.global .align 1 .b8 _ZN34_INTERNAL_cd345d1a_4_k_cu_69e4a3fb6thrust24THRUST_300001_SM_1000_NS12placeholders2_5E[1];
.global .align 1 .b8 _ZN34_INTERNAL_cd345d1a_4_k_cu_69e4a3fb6thrust24THRUST_300001_SM_1000_NS12placeholders2_6E[1];
.global .align 1 .b8 _ZN34_INTERNAL_cd345d1a_4_k_cu_69e4a3fb6thrust24THRUST_300001_SM_1000_NS12placeholders2_7E[1];
.global .align 1 .b8 _ZN34_INTERNAL_cd345d1a_4_k_cu_69e4a3fb6thrust24THRUST_300001_SM_1000_NS12placeholders2_8E[1];
.global .align 1 .b8 _ZN34_INTERNAL_cd345d1a_4_k_cu_69e4a3fb6thrust24THRUST_300001_SM_1000_NS12placeholders2_9E[1];
.global .align 1 .b8 _ZN34_INTERNAL_cd345d1a_4_k_cu_69e4a3fb6thrust24THRUST_300001_SM_1000_NS12placeholders3_10E[1];
.global .align 1 .b8 _ZN34_INTERNAL_cd345d1a_4_k_cu_69e4a3fb6thrust24THRUST_300001_SM_1000_NS3seqE[1];

.visible .entry _Z9sum_wrongPKdPd(
	.param .u64 .ptr .align 1 _Z9sum_wrongPKdPd_param_0,
	.param .u64 .ptr .align 1 _Z9sum_wrongPKdPd_param_1
)
{
	.reg .b32 	%r<5>;
	.reg .b64 	%rd<7>;
	.reg .b64 	%fd<4>;

	ld.param.u64 	%rd1, [_Z9sum_wrongPKdPd_param_0];
	ld.param.u64 	%rd2, [_Z9sum_wrongPKdPd_param_1];
	cvta.to.global.u64 	%rd3, %rd2;
	cvta.to.global.u64 	%rd4, %rd1;
	mov.u32 	%r1, %ntid.x;
	mov.u32 	%r2, %ctaid.x;
	mov.u32 	%r3, %tid.x;
	mad.lo.s32 	%r4, %r1, %r2, %r3;
	mul.wide.s32 	%rd5, %r4, 8;
	add.s64 	%rd6, %rd4, %rd5;
	ld.global.f64 	%fd1, [%rd6];
	ld.global.f64 	%fd2, [%rd3];
	add.f64 	%fd3, %fd1, %fd2;
	st.global.f64 	[%rd3], %fd3;
	ret;

}
	// .globl	_Z11sum_correctILi64EEvPKdPd
.visible .entry _Z11sum_correctILi64EEvPKdPd(
	.param .u64 .ptr .align 1 _Z11sum_correctILi64EEvPKdPd_param_0,
	.param .u64 .ptr .align 1 _Z11sum_correctILi64EEvPKdPd_param_1
)
{
	.reg .pred 	%p<6>;
	.reg .b32 	%r<16>;
	.reg .b64 	%rd<9>;
	.reg .b64 	%fd<9>;
	// demoted variable
	.shared .align 8 .b8 _ZZ11sum_correctILi64EEvPKdPdE3s_x[512];
	ld.param.u64 	%rd1, [_Z11sum_correctILi64EEvPKdPd_param_0];
	ld.param.u64 	%rd2, [_Z11sum_correctILi64EEvPKdPd_param_1];
	mov.u32 	%r1, %ntid.x;
	mov.u32 	%r2, %ctaid.x;
	mov.u32 	%r3, %tid.x;
	mad.lo.s32 	%r4, %r1, %r2, %r3;
	setp.gt.s32 	%p1, %r4, 63;
	mov.f64 	%fd8, 0d0000000000000000;
	@%p1 bra 	$L__BB1_2;
	cvta.to.global.u64 	%rd3, %rd1;
	mul.wide.s32 	%rd4, %r4, 8;
	add.s64 	%rd5, %rd3, %rd4;
	ld.global.f64 	%fd8, [%rd5];
$L__BB1_2:
	shl.b32 	%r8, %r3, 3;
	mov.u32 	%r9, _ZZ11sum_correctILi64EEvPKdPdE3s_x;
	add.s32 	%r5, %r9, %r8;
	st.shared.f64 	[%r5], %fd8;
	bar.sync 	0;
	setp.lt.u32 	%p2, %r1, 2;
	@%p2 bra 	$L__BB1_7;
	mov.b32 	%r15, 1;
$L__BB1_4:
	shl.b32 	%r7, %r15, 1;
	add.s32 	%r11, %r7, -1;
	and.b32  	%r12, %r11, %r3;
	setp.ne.s32 	%p3, %r12, 0;
	@%p3 bra 	$L__BB1_6;
	shl.b32 	%r13, %r15, 3;
	add.s32 	%r14, %r5, %r13;
	ld.shared.f64 	%fd4, [%r14];
	ld.shared.f64 	%fd5, [%r5];
	add.f64 	%fd6, %fd4, %fd5;
	st.shared.f64 	[%r5], %fd6;
$L__BB1_6:
	bar.sync 	0;
	setp.lt.u32 	%p4, %r7, %r1;
	mov.u32 	%r15, %r7;
	@%p4 bra 	$L__BB1_4;
$L__BB1_7:
	setp.ne.s32 	%p5, %r3, 0;
	@%p5 bra 	$L__BB1_9;
	ld.shared.f64 	%fd7, [_ZZ11sum_correctILi64EEvPKdPdE3s_x];
	cvta.to.global.u64 	%rd6, %rd2;
	mul.wide.u32 	%rd7, %r2, 8;
	add.s64 	%rd8, %rd6, %rd7;
	st.global.f64 	[%rd8], %fd7;
$L__BB1_9:
	ret;

}
	// .globl	_ZN3cub18CUB_300001_SM_10006detail11EmptyKernelIvEEvv
.visible .entry _ZN3cub18CUB_300001_SM_10006detail11EmptyKernelIvEEvv()
{


	ret;

}
	// .globl	_ZN3cub18CUB_300001_SM_10006detail8for_each13static_kernelINS2_12policy_hub_t12policy_500_tEmN6thrust24THRUST_300001_SM_1000_NS8cuda_cub20__uninitialized_fill7functorINS7_10device_ptrIdEEdEEEEvT0_T1_
.visible .entry _ZN3cub18CUB_300001_SM_10006detail8for_each13static_kernelINS2_12policy_hub_t12policy_500_tEmN6thrust24THRUST_300001_SM_1000_NS8cuda_cub20__uninitialized_fill7functorINS7_10device_ptrIdEEdEEEEvT0_T1_(
	.param .u64 _ZN3cub18CUB_300001_SM_10006detail8for_each13static_kernelINS2_12policy_hub_t12policy_500_tEmN6thrust24THRUST_300001_SM_1000_NS8cuda_cub20__uninitialized_fill7functorINS7_10device_ptrIdEEdEEEEvT0_T1__param_0,
	.param .align 8 .b8 _ZN3cub18CUB_300001_SM_10006detail8for_each13static_kernelINS2_12policy_hub_t12policy_500_tEmN6thrust24THRUST_300001_SM_1000_NS8cuda_cub20__uninitialized_fill7functorINS7_10device_ptrIdEEdEEEEvT0_T1__param_1[16]
)
.maxntid 256
{
	.reg .pred 	%p<4>;
	.reg .b32 	%r<5>;
	.reg .b64 	%rd<16>;
	.reg .b64 	%fd<3>;

	ld.param.f64 	%fd2, [_ZN3cub18CUB_300001_SM_10006detail8for_each13static_kernelINS2_12policy_hub_t12policy_500_tEmN6thrust24THRUST_300001_SM_1000_NS8cuda_cub20__uninitialized_fill7functorINS7_10device_ptrIdEEdEEEEvT0_T1__param_1+8];
	ld.param.u64 	%rd4, [_ZN3cub18CUB_300001_SM_10006detail8for_each13static_kernelINS2_12policy_hub_t12policy_500_tEmN6thrust24THRUST_300001_SM_1000_NS8cuda_cub20__uninitialized_fill7functorINS7_10device_ptrIdEEdEEEEvT0_T1__param_1];
	ld.param.u64 	%rd5, [_ZN3cub18CUB_300001_SM_10006detail8for_each13static_kernelINS2_12policy_hub_t12policy_500_tEmN6thrust24THRUST_300001_SM_1000_NS8cuda_cub20__uninitialized_fill7functorINS7_10device_ptrIdEEdEEEEvT0_T1__param_0];
	mov.u32 	%r2, %ctaid.x;
	mul.wide.u32 	%rd1, %r2, 512;
	sub.s64 	%rd2, %rd5, %rd1;
	setp.lt.u64 	%p1, %rd2, 512;
	@%p1 bra 	$L__BB3_2;
	mov.u32 	%r4, %tid.x;
	cvta.to.global.u64 	%rd11, %rd4;
	cvt.u64.u32 	%rd12, %r4;
	add.s64 	%rd13, %rd1, %rd12;
	shl.b64 	%rd14, %rd13, 3;
	add.s64 	%rd15, %rd11, %rd14;
	st.global.f64 	[%rd15], %fd2;
	st.global.f64 	[%rd15+2048], %fd2;
	bra.uni 	$L__BB3_6;
$L__BB3_2:
	cvta.to.global.u64 	%rd6, %rd4;
	mov.u32 	%r1, %tid.x;
	cvt.u64.u32 	%rd7, %r1;
	setp.le.u64 	%p2, %rd2, %rd7;
	add.s64 	%rd8, %rd1, %rd7;
	shl.b64 	%rd9, %rd8, 3;
	add.s64 	%rd3, %rd6, %rd9;
	@%p2 bra 	$L__BB3_4;
	st.global.f64 	[%rd3], %fd2;
$L__BB3_4:
	add.s32 	%r3, %r1, 256;
	cvt.u64.u32 	%rd10, %r3;
	setp.le.u64 	%p3, %rd2, %rd10;
	@%p3 bra 	$L__BB3_6;
	st.global.f64 	[%rd3+2048], %fd2;
$L__BB3_6:
	ret;

}


// ===== COMPILED SASS (sm_100) =====

	.target	sm_100

	.elftype	@"ET_EXEC"


//--------------------- .note.nv.tkinfo           --------------------------
	.section	.note.nv.tkinfo,"",@"SHT_NOTE"
	.sectionflags	@"SHF_NOTE_NV_TKINFO"
	.tkinfo
        /*0018*/ 	.word	0x00000002
        /*0030*/ 	.string	""
        /*0030*/ 	.string	"ptxas"
        /*0030*/ 	.string	"Cuda compilation tools, release 13.0, V13.0.88"
        /*0030*/ 	.string	"Build cuda_13.0.r13.0/compiler.36424714_0"
        /*0030*/ 	.string	"-arch sm_100 -m 64 "



//--------------------- .note.nv.cuinfo           --------------------------
	.section	.note.nv.cuinfo,"",@"SHT_NOTE"
	.sectionflags	@"SHF_NOTE_NV_CUINFO"
        /*0018*/ 	.short	0x0002
        /*001a*/ 	.short	0x0064
        /*001c*/ 	.short	0x0082
	.zero		2


//--------------------- .nv.info                  --------------------------
	.section	.nv.info,"",@"SHT_CUDA_INFO"
	.align	4


	//----- nvinfo : EIATTR_REGCOUNT
	.align		4
        /*0000*/ 	.byte	0x04, 0x2f
        /*0002*/ 	.short	(.L_44 - .L_43)
	.align		4
.L_43:
        /*0004*/ 	.word	index@(_Z9sum_wrongPKdPd)
        /*0008*/ 	.word	0x0000000a


	//----- nvinfo : EIATTR_FRAME_SIZE
	.align		4
.L_44:
        /*000c*/ 	.byte	0x04, 0x11
        /*000e*/ 	.short	(.L_46 - .L_45)
	.align		4
.L_45:
        /*0010*/ 	.word	index@(_Z9sum_wrongPKdPd)
        /*0014*/ 	.word	0x00000000


	//----- nvinfo : EIATTR_REGCOUNT
	.align		4
.L_46:
        /*0018*/ 	.byte	0x04, 0x2f
        /*001a*/ 	.short	(.L_48 - .L_47)
	.align		4
.L_47:
        /*001c*/ 	.word	index@(_Z11sum_correctILi64EEvPKdPd)
        /*0020*/ 	.word	0x0000000d


	//----- nvinfo : EIATTR_FRAME_SIZE
	.align		4
.L_48:
        /*0024*/ 	.byte	0x04, 0x11
        /*0026*/ 	.short	(.L_50 - .L_49)
	.align		4
.L_49:
        /*0028*/ 	.word	index@(_Z11sum_correctILi64EEvPKdPd)
        /*002c*/ 	.word	0x00000000


	//----- nvinfo : EIATTR_REGCOUNT
	.align		4
.L_50:
        /*0030*/ 	.byte	0x04, 0x2f
        /*0032*/ 	.short	(.L_52 - .L_51)
	.align		4
.L_51:
        /*0034*/ 	.word	index@(_ZN3cub18CUB_300001_SM_10006detail11EmptyKernelIvEEvv)
        /*0038*/ 	.word	0x00000004


	//----- nvinfo : EIATTR_FRAME_SIZE
	.align		4
.L_52:
        /*003c*/ 	.byte	0x04, 0x11
        /*003e*/ 	.short	(.L_54 - .L_53)
	.align		4
.L_53:
        /*0040*/ 	.word	index@(_ZN3cub18CUB_300001_SM_10006detail11EmptyKernelIvEEvv)
        /*0044*/ 	.word	0x00000000


	//----- nvinfo : EIATTR_REGCOUNT
	.align		4
.L_54:
        /*0048*/ 	.byte	0x04, 0x2f
        /*004a*/ 	.short	(.L_56 - .L_55)
	.align		4
.L_55:
        /*004c*/ 	.word	index@(_ZN3cub18CUB_300001_SM_10006detail8for_each13static_kernelINS2_12policy_hub_t12policy_500_tEmN6thrust24THRUST_300001_SM_1000_NS8cuda_cub20__uninitialized_fill7functorINS7_10device_ptrIdEEdEEEEvT0_T1_)
        /*0050*/ 	.word	0x00000009


	//----- nvinfo : EIATTR_FRAME_SIZE
	.align		4
.L_56:
        /*0054*/ 	.byte	0x04, 0x11
        /*0056*/ 	.short	(.L_58 - .L_57)
	.align		4
.L_57:
        /*0058*/ 	.word	index@(_ZN3cub18CUB_300001_SM_10006detail8for_each13static_kernelINS2_12policy_hub_t12policy_500_tEmN6thrust24THRUST_300001_SM_1000_NS8cuda_cub20__uninitialized_fill7functorINS7_10device_ptrIdEEdEEEEvT0_T1_)
        /*005c*/ 	.word	0x00000000


	//----- nvinfo : EIATTR_MIN_STACK_SIZE
	.align		4
.L_58:
        /*0060*/ 	.byte	0x04, 0x12
        /*0062*/ 	.short	(.L_60 - .L_59)
	.align		4
.L_59:
        /*0064*/ 	.word	index@(_ZN3cub18CUB_300001_SM_10006detail8for_each13static_kernelINS2_12policy_hub_t12policy_500_tEmN6thrust24THRUST_300001_SM_1000_NS8cuda_cub20__uninitialized_fill7functorINS7_10device_ptrIdEEdEEEEvT0_T1_)
        /*0068*/ 	.word	0x00000000


	//----- nvinfo : EIATTR_MIN_STACK_SIZE
	.align		4
.L_60:
        /*006c*/ 	.byte	0x04, 0x12
        /*006e*/ 	.short	(.L_62 - .L_61)
	.align		4
.L_61:
        /*0070*/ 	.word	index@(_ZN3cub18CUB_300001_SM_10006detail11EmptyKernelIvEEvv)
        /*0074*/ 	.word	0x00000000


	//----- nvinfo : EIATTR_MIN_STACK_SIZE
	.align		4
.L_62:
        /*0078*/ 	.byte	0x04, 0x12
        /*007a*/ 	.short	(.L_64 - .L_63)
	.align		4
.L_63:
        /*007c*/ 	.word	index@(_Z11sum_correctILi64EEvPKdPd)
        /*0080*/ 	.word	0x00000000


	//----- nvinfo : EIATTR_MIN_STACK_SIZE
	.align		4
.L_64:
        /*0084*/ 	.byte	0x04, 0x12
        /*0086*/ 	.short	(.L_66 - .L_65)
	.align		4
.L_65:
        /*0088*/ 	.word	index@(_Z9sum_wrongPKdPd)
        /*008c*/ 	.word	0x00000000
.L_66:


//--------------------- .nv.compat                --------------------------
	.section	.nv.compat,"",@"SHT_CUDA_COMPAT_INFO"
	.align	4
        /*0000*/ 	.byte	0x02, 0x09, 0x00, 0x00, 0x02, 0x02, 0x01, 0x00, 0x02, 0x05, 0x05, 0x00, 0x03, 0x07, 0x01, 0x01
        /*0010*/ 	.byte	0x02, 0x03, 0x00, 0x00, 0x02, 0x06, 0x01, 0x00, 0x04, 0x0b, 0x08, 0x00, 0x01, 0x00, 0x00, 0x00
        /*0020*/ 	.byte	0x00, 0x00, 0x00, 0x00


//--------------------- .nv.info._ZN3cub18CUB_300001_SM_10006detail8for_each13static_kernelINS2_12policy_hub_t12policy_500_tEmN6thrust24THRUST_300001_SM_1000_NS8cuda_cub20__uninitialized_fill7functorINS7_10device_ptrIdEEdEEEEvT0_T1_ --------------------------
	.section	.nv.info._ZN3cub18CUB_300001_SM_10006detail8for_each13static_kernelINS2_12policy_hub_t12policy_500_tEmN6thrust24THRUST_300001_SM_1000_NS8cuda_cub20__uninitialized_fill7functorINS7_10device_ptrIdEEdEEEEvT0_T1_,"",@"SHT_CUDA_INFO"
	.sectionflags	@""
	.align	4


	//----- nvinfo : EIATTR_CUDA_API_VERSION
	.align		4
        /*0000*/ 	.byte	0x04, 0x37
        /*0002*/ 	.short	(.L_68 - .L_67)
.L_67:
        /*0004*/ 	.word	0x00000082


	//----- nvinfo : EIATTR_KPARAM_INFO
	.align		4
.L_68:
        /*0008*/ 	.byte	0x04, 0x17
        /*000a*/ 	.short	(.L_70 - .L_69)
.L_69:
        /*000c*/ 	.word	0x00000000
        /*0010*/ 	.short	0x0001
        /*0012*/ 	.short	0x0008
        /*0014*/ 	.byte	0x00, 0xf0, 0x41, 0x00


	//----- nvinfo : EIATTR_KPARAM_INFO
	.align		4
.L_70:
        /*0018*/ 	.byte	0x04, 0x17
        /*001a*/ 	.short	(.L_72 - .L_71)
.L_71:
        /*001c*/ 	.word	0x00000000
        /*0020*/ 	.short	0x0000
        /*0022*/ 	.short	0x0000
        /*0024*/ 	.byte	0x00, 0xf0, 0x21, 0x00


	//----- nvinfo : EIATTR_SPARSE_MMA_MASK
	.align		4
.L_72:
        /*0028*/ 	.byte	0x03, 0x50
        /*002a*/ 	.short	0x0000


	//----- nvinfo : EIATTR_MAXREG_COUNT
	.align		4
        /*002c*/ 	.byte	0x03, 0x1b
        /*002e*/ 	.short	0x00ff


	//----- nvinfo : EIATTR_MERCURY_ISA_VERSION
	.align		4
        /*0030*/ 	.byte	0x03, 0x5f
        /*0032*/ 	.short	0x0101


	//----- nvinfo : EIATTR_VRC_CTA_INIT_COUNT
	.align		4
        /*0034*/ 	.byte	0x02, 0x4a
	.zero		1
	.zero		1


	//----- nvinfo : EIATTR_EXIT_INSTR_OFFSETS
	.align		4
        /*0038*/ 	.byte	0x04, 0x1c
        /*003a*/ 	.short	(.L_74 - .L_73)


	//   ....[0]....
.L_73:
        /*003c*/ 	.word	0x00000130


	//   ....[1]....
        /*0040*/ 	.word	0x00000230


	//   ....[2]....
        /*0044*/ 	.word	0x00000260


	//----- nvinfo : EIATTR_MAX_THREADS
	.align		4
.L_74:
        /*0048*/ 	.byte	0x04, 0x05
        /*004a*/ 	.short	(.L_76 - .L_75)
.L_75:
        /*004c*/ 	.word	0x00000100
        /*0050*/ 	.word	0x00000001
        /*0054*/ 	.word	0x00000001


	//----- nvinfo : EIATTR_CBANK_PARAM_SIZE
	.align		4
.L_76:
        /*0058*/ 	.byte	0x03, 0x19
        /*005a*/ 	.short	0x0018


	//----- nvinfo : EIATTR_PARAM_CBANK
	.align		4
        /*005c*/ 	.byte	0x04, 0x0a
        /*005e*/ 	.short	(.L_78 - .L_77)
	.align		4
.L_77:
        /*0060*/ 	.word	index@(.nv.constant0._ZN3cub18CUB_300001_SM_10006detail8for_each13static_kernelINS2_12policy_hub_t12policy_500_tEmN6thrust24THRUST_300001_SM_1000_NS8cuda_cub20__uninitialized_fill7functorINS7_10device_ptrIdEEdEEEEvT0_T1_)
        /*0064*/ 	.short	0x0380
        /*0066*/ 	.short	0x0018


	//----- nvinfo : EIATTR_SW_WAR
	.align		4
.L_78:
        /*0068*/ 	.byte	0x04, 0x36
        /*006a*/ 	.short	(.L_80 - .L_79)
.L_79:
        /*006c*/ 	.word	0x00000008
.L_80:


//--------------------- .nv.info._ZN3cub18CUB_300001_SM_10006detail11EmptyKernelIvEEvv --------------------------
	.section	.nv.info._ZN3cub18CUB_300001_SM_10006detail11EmptyKernelIvEEvv,"",@"SHT_CUDA_INFO"
	.sectionflags	@""
	.align	4


	//----- nvinfo : EIATTR_CUDA_API_VERSION
	.align		4
        /*0000*/ 	.byte	0x04, 0x37
        /*0002*/ 	.short	(.L_82 - .L_81)
.L_81:
        /*0004*/ 	.word	0x00000082


	//----- nvinfo : EIATTR_SPARSE_MMA_MASK
	.align		4
.L_82:
        /*0008*/ 	.byte	0x03, 0x50
        /*000a*/ 	.short	0x0000


	//----- nvinfo : EIATTR_MAXREG_COUNT
	.align		4
        /*000c*/ 	.byte	0x03, 0x1b
        /*000e*/ 	.short	0x00ff


	//----- nvinfo : EIATTR_MERCURY_ISA_VERSION
	.align		4
        /*0010*/ 	.byte	0x03, 0x5f
        /*0012*/ 	.short	0x0101


	//----- nvinfo : EIATTR_VRC_CTA_INIT_COUNT
	.align		4
        /*0014*/ 	.byte	0x02, 0x4a
	.zero		1
	.zero		1


	//----- nvinfo : EIATTR_EXIT_INSTR_OFFSETS
	.align		4
        /*0018*/ 	.byte	0x04, 0x1c
        /*001a*/ 	.short	(.L_84 - .L_83)


	//   ....[0]....
.L_83:
        /*001c*/ 	.word	0x00000010


	//----- nvinfo : EIATTR_SW_WAR
	.align		4
.L_84:
        /*0020*/ 	.byte	0x04, 0x36
        /*0022*/ 	.short	(.L_86 - .L_85)
.L_85:
        /*0024*/ 	.word	0x00000008
.L_86:


//--------------------- .nv.info._Z11sum_correctILi64EEvPKdPd --------------------------
	.section	.nv.info._Z11sum_correctILi64EEvPKdPd,"",@"SHT_CUDA_INFO"
	.sectionflags	@""
	.align	4


	//----- nvinfo : EIATTR_CUDA_API_VERSION
	.align		4
        /*0000*/ 	.byte	0x04, 0x37
        /*0002*/ 	.short	(.L_88 - .L_87)
.L_87:
        /*0004*/ 	.word	0x00000082


	//----- nvinfo : EIATTR_KPARAM_INFO
	.align		4
.L_88:
        /*0008*/ 	.byte	0x04, 0x17
        /*000a*/ 	.short	(.L_90 - .L_89)
.L_89:
        /*000c*/ 	.word	0x00000000
        /*0010*/ 	.short	0x0001
        /*0012*/ 	.short	0x0008
        /*0014*/ 	.byte	0x00, 0xf5, 0x21, 0x00


	//----- nvinfo : EIATTR_KPARAM_INFO
	.align		4
.L_90:
        /*0018*/ 	.byte	0x04, 0x17
        /*001a*/ 	.short	(.L_92 - .L_91)
.L_91:
        /*001c*/ 	.word	0x00000000
        /*0020*/ 	.short	0x0000
        /*0022*/ 	.short	0x0000
        /*0024*/ 	.byte	0x00, 0xf5, 0x21, 0x00


	//----- nvinfo : EIATTR_SPARSE_MMA_MASK
	.align		4
.L_92:
        /*0028*/ 	.byte	0x03, 0x50
        /*002a*/ 	.short	0x0000


	//----- nvinfo : EIATTR_MAXREG_COUNT
	.align		4
        /*002c*/ 	.byte	0x03, 0x1b
        /*002e*/ 	.short	0x00ff


	//----- nvinfo : EIATTR_NUM_BARRIERS
	.align		4
        /*0030*/ 	.byte	0x02, 0x4c
        /*0032*/ 	.byte	0x01
	.zero		1


	//----- nvinfo : EIATTR_MERCURY_ISA_VERSION
	.align		4
        /*0034*/ 	.byte	0x03, 0x5f
        /*0036*/ 	.short	0x0101


	//----- nvinfo : EIATTR_VRC_CTA_INIT_COUNT
	.align		4
        /*0038*/ 	.byte	0x02, 0x4a
	.zero		1
	.zero		1


	//----- nvinfo : EIATTR_EXIT_INSTR_OFFSETS
	.align		4
        /*003c*/ 	.byte	0x04, 0x1c
        /*003e*/ 	.short	(.L_94 - .L_93)


	//   ....[0]....
.L_93:
        /*0040*/ 	.word	0x00000210


	//   ....[1]....
        /*0044*/ 	.word	0x00000290


	//----- nvinfo : EIATTR_CBANK_PARAM_SIZE
	.align		4
.L_94:
        /*0048*/ 	.byte	0x03, 0x19
        /*004a*/ 	.short	0x0010


	//----- nvinfo : EIATTR_PARAM_CBANK
	.align		4
        /*004c*/ 	.byte	0x04, 0x0a
        /*004e*/ 	.short	(.L_96 - .L_95)
	.align		4
.L_95:
        /*0050*/ 	.word	index@(.nv.constant0._Z11sum_correctILi64EEvPKdPd)
        /*0054*/ 	.short	0x0380
        /*0056*/ 	.short	0x0010


	//----- nvinfo : EIATTR_SW_WAR
	.align		4
.L_96:
        /*0058*/ 	.byte	0x04, 0x36
        /*005a*/ 	.short	(.L_98 - .L_97)
.L_97:
        /*005c*/ 	.word	0x00000008
.L_98:


//--------------------- .nv.info._Z9sum_wrongPKdPd --------------------------
	.section	.nv.info._Z9sum_wrongPKdPd,"",@"SHT_CUDA_INFO"
	.sectionflags	@""
	.align	4


	//----- nvinfo : EIATTR_CUDA_API_VERSION
	.align		4
        /*0000*/ 	.byte	0x04, 0x37
        /*0002*/ 	.short	(.L_100 - .L_99)
.L_99:
        /*0004*/ 	.word	0x00000082


	//----- nvinfo : EIATTR_KPARAM_INFO
	.align		4
.L_100:
        /*0008*/ 	.byte	0x04, 0x17
        /*000a*/ 	.short	(.L_102 - .L_101)
.L_101:
        /*000c*/ 	.word	0x00000000
        /*0010*/ 	.short	0x0001
        /*0012*/ 	.short	0x0008
        /*0014*/ 	.byte	0x00, 0xf5, 0x21, 0x00


	//----- nvinfo : EIATTR_KPARAM_INFO
	.align		4
.L_102:
        /*0018*/ 	.byte	0x04, 0x17
        /*001a*/ 	.short	(.L_104 - .L_103)
.L_103:
        /*001c*/ 	.word	0x00000000
        /*0020*/ 	.short	0x0000
        /*0022*/ 	.short	0x0000
        /*0024*/ 	.byte	0x00, 0xf5, 0x21, 0x00


	//----- nvinfo : EIATTR_SPARSE_MMA_MASK
	.align		4
.L_104:
        /*0028*/ 	.byte	0x03, 0x50
        /*002a*/ 	.short	0x0000


	//----- nvinfo : EIATTR_MAXREG_COUNT
	.align		4
        /*002c*/ 	.byte	0x03, 0x1b
        /*002e*/ 	.short	0x00ff


	//----- nvinfo : EIATTR_MERCURY_ISA_VERSION
	.align		4
        /*0030*/ 	.byte	0x03, 0x5f
        /*0032*/ 	.short	0x0101


	//----- nvinfo : EIATTR_VRC_CTA_INIT_COUNT
	.align		4
        /*0034*/ 	.byte	0x02, 0x4a
	.zero		1
	.zero		1


	//----- nvinfo : EIATTR_EXIT_INSTR_OFFSETS
	.align		4
        /*0038*/ 	.byte	0x04, 0x1c
        /*003a*/ 	.short	(.L_106 - .L_105)


	//   ....[0]....
.L_105:
        /*003c*/ 	.word	0x000000d0


	//----- nvinfo : EIATTR_CBANK_PARAM_SIZE
	.align		4
.L_106:
        /*0040*/ 	.byte	0x03, 0x19
        /*0042*/ 	.short	0x0010


	//----- nvinfo : EIATTR_PARAM_CBANK
	.align		4
        /*0044*/ 	.byte	0x04, 0x0a
        /*0046*/ 	.short	(.L_108 - .L_107)
	.align		4
.L_107:
        /*0048*/ 	.word	index@(.nv.constant0._Z9sum_wrongPKdPd)
        /*004c*/ 	.short	0x0380
        /*004e*/ 	.short	0x0010


	//----- nvinfo : EIATTR_SW_WAR
	.align		4
.L_108:
        /*0050*/ 	.byte	0x04, 0x36
        /*0052*/ 	.short	(.L_110 - .L_109)
.L_109:
        /*0054*/ 	.word	0x00000008
.L_110:


//--------------------- .nv.callgraph             --------------------------
	.section	.nv.callgraph,"",@"SHT_CUDA_CALLGRAPH"
	.align	4
	.sectionentsize	8
	.align		4
        /*0000*/ 	.word	0x00000000
	.align		4
        /*0004*/ 	.word	0xffffffff
	.align		4
        /*0008*/ 	.word	0x00000000
	.align		4
        /*000c*/ 	.word	0xfffffffe
	.align		4
        /*0010*/ 	.word	0x00000000
	.align		4
        /*0014*/ 	.word	0xfffffffd
	.align		4
        /*0018*/ 	.word	0x00000000
	.align		4
        /*001c*/ 	.word	0xfffffffc


//--------------------- .nv.constant4             --------------------------
	.section	.nv.constant4,"a",@progbits
	.align	8
	.align		8
.nv.constant4:
        /*0000*/ 	.dword	_ZN34_INTERNAL_cd345d1a_4_k_cu_69e4a3fb4cuda3std3__45__cpo5beginE
	.align		8
        /*0008*/ 	.dword	_ZN34_INTERNAL_cd345d1a_4_k_cu_69e4a3fb4cuda3std3__45__cpo3endE
	.align		8
        /*0010*/ 	.dword	_ZN34_INTERNAL_cd345d1a_4_k_cu_69e4a3fb4cuda3std3__45__cpo6cbeginE
	.align		8
        /*0018*/ 	.dword	_ZN34_INTERNAL_cd345d1a_4_k_cu_69e4a3fb4cuda3std3__45__cpo4cendE
	.align		8
        /*0020*/ 	.dword	_ZN34_INTERNAL_cd345d1a_4_k_cu_69e4a3fb4cuda3std3__45__cpo6rbeginE
	.align		8
        /*0028*/ 	.dword	_ZN34_INTERNAL_cd345d1a_4_k_cu_69e4a3fb4cuda3std3__45__cpo4rendE
	.align		8
        /*0030*/ 	.dword	_ZN34_INTERNAL_cd345d1a_4_k_cu_69e4a3fb4cuda3std3__45__cpo7crbeginE
	.align		8
        /*0038*/ 	.dword	_ZN34_INTERNAL_cd345d1a_4_k_cu_69e4a3fb4cuda3std3__45__cpo5crendE
	.align		8
        /*0040*/ 	.dword	_ZN34_INTERNAL_cd345d1a_4_k_cu_69e4a3fb4cuda3std3__436_GLOBAL__N__cd345d1a_4_k_cu_69e4a3fb6ignoreE
	.align		8
        /*0048*/ 	.dword	_ZN34_INTERNAL_cd345d1a_4_k_cu_69e4a3fb4cuda3std3__419piecewise_constructE
	.align		8
        /*0050*/ 	.dword	_ZN34_INTERNAL_cd345d1a_4_k_cu_69e4a3fb4cuda3std3__48in_placeE
	.align		8
        /*0058*/ 	.dword	_ZN34_INTERNAL_cd345d1a_4_k_cu_69e4a3fb4cuda3std3__420unreachable_sentinelE
	.align		8
        /*0060*/ 	.dword	_ZN34_INTERNAL_cd345d1a_4_k_cu_69e4a3fb4cuda3std3__47nulloptE
	.align		8
        /*0068*/ 	.dword	_ZN34_INTERNAL_cd345d1a_4_k_cu_69e4a3fb4cuda3std3__48unexpectE
	.align		8
        /*0070*/ 	.dword	_ZN34_INTERNAL_cd345d1a_4_k_cu_69e4a3fb4cuda3std6ranges3__45__cpo4swapE
	.align		8
        /*0078*/ 	.dword	_ZN34_INTERNAL_cd345d1a_4_k_cu_69e4a3fb4cuda3std6ranges3__45__cpo9iter_moveE
	.align		8
        /*0080*/ 	.dword	_ZN34_INTERNAL_cd345d1a_4_k_cu_69e4a3fb4cuda3std6ranges3__45__cpo5beginE
	.align		8
        /*0088*/ 	.dword	_ZN34_INTERNAL_cd345d1a_4_k_cu_69e4a3fb4cuda3std6ranges3__45__cpo3endE
	.align		8
        /*0090*/ 	.dword	_ZN34_INTERNAL_cd345d1a_4_k_cu_69e4a3fb4cuda3std6ranges3__45__cpo6cbeginE
	.align		8
        /*0098*/ 	.dword	_ZN34_INTERNAL_cd345d1a_4_k_cu_69e4a3fb4cuda3std6ranges3__45__cpo4cendE
	.align		8
        /*00a0*/ 	.dword	_ZN34_INTERNAL_cd345d1a_4_k_cu_69e4a3fb4cuda3std6ranges3__45__cpo7advanceE
	.align		8
        /*00a8*/ 	.dword	_ZN34_INTERNAL_cd345d1a_4_k_cu_69e4a3fb4cuda3std6ranges3__45__cpo9iter_swapE
	.align		8
        /*00b0*/ 	.dword	_ZN34_INTERNAL_cd345d1a_4_k_cu_69e4a3fb4cuda3std6ranges3__45__cpo4nextE
	.align		8
        /*00b8*/ 	.dword	_ZN34_INTERNAL_cd345d1a_4_k_cu_69e4a3fb4cuda3std6ranges3__45__cpo4prevE
	.align		8
        /*00c0*/ 	.dword	_ZN34_INTERNAL_cd345d1a_4_k_cu_69e4a3fb4cuda3std6ranges3__45__cpo4dataE
	.align		8
        /*00c8*/ 	.dword	_ZN34_INTERNAL_cd345d1a_4_k_cu_69e4a3fb4cuda3std6ranges3__45__cpo5cdataE
	.align		8
        /*00d0*/ 	.dword	_ZN34_INTERNAL_cd345d1a_4_k_cu_69e4a3fb4cuda3std6ranges3__45__cpo4sizeE
	.align		8
        /*00d8*/ 	.dword	_ZN34_INTERNAL_cd345d1a_4_k_cu_69e4a3fb4cuda3std6ranges3__45__cpo5ssizeE
	.align		8
        /*00e0*/ 	.dword	_ZN34_INTERNAL_cd345d1a_4_k_cu_69e4a3fb4cuda3std6ranges3__45__cpo8distanceE
	.align		8
        /*00e8*/ 	.dword	_ZN34_INTERNAL_cd345d1a_4_k_cu_69e4a3fb6thrust24THRUST_300001_SM_1000_NS8cuda_cub3parE
	.align		8
        /*00f0*/ 	.dword	_ZN34_INTERNAL_cd345d1a_4_k_cu_69e4a3fb6thrust24THRUST_300001_SM_1000_NS8cuda_cub10par_nosyncE
	.align		8
        /*00f8*/ 	.dword	_ZN34_INTERNAL_cd345d1a_4_k_cu_69e4a3fb6thrust24THRUST_300001_SM_1000_NS6system6detail10sequential3seqE
	.align		8
        /*0100*/ 	.dword	_ZN34_INTERNAL_cd345d1a_4_k_cu_69e4a3fb6thrust24THRUST_300001_SM_1000_NS12placeholders2_1E
	.align		8
        /*0108*/ 	.dword	_ZN34_INTERNAL_cd345d1a_4_k_cu_69e4a3fb6thrust24THRUST_300001_SM_1000_NS12placeholders2_2E
	.align		8
        /*0110*/ 	.dword	_ZN34_INTERNAL_cd345d1a_4_k_cu_69e4a3fb6thrust24THRUST_300001_SM_1000_NS12placeholders2_3E
	.align		8
        /*0118*/ 	.dword	_ZN34_INTERNAL_cd345d1a_4_k_cu_69e4a3fb6thrust24THRUST_300001_SM_1000_NS12placeholders2_4E
	.align		8
        /*0120*/ 	.dword	_ZN34_INTERNAL_cd345d1a_4_k_cu_69e4a3fb6thrust24THRUST_300001_SM_1000_NS12placeholders2_5E
	.align		8
        /*0128*/ 	.dword	_ZN34_INTERNAL_cd345d1a_4_k_cu_69e4a3fb6thrust24THRUST_300001_SM_1000_NS12placeholders2_6E
	.align		8
        /*0130*/ 	.dword	_ZN34_INTERNAL_cd345d1a_4_k_cu_69e4a3fb6thrust24THRUST_300001_SM_1000_NS12placeholders2_7E
	.align		8
        /*0138*/ 	.dword	_ZN34_INTERNAL_cd345d1a_4_k_cu_69e4a3fb6thrust24THRUST_300001_SM_1000_NS12placeholders2_8E
	.align		8
        /*0140*/ 	.dword	_ZN34_INTERNAL_cd345d1a_4_k_cu_69e4a3fb6thrust24THRUST_300001_SM_1000_NS12placeholders2_9E
	.align		8
        /*0148*/ 	.dword	_ZN34_INTERNAL_cd345d1a_4_k_cu_69e4a3fb6thrust24THRUST_300001_SM_1000_NS12placeholders3_10E
	.align		8
        /*0150*/ 	.dword	_ZN34_INTERNAL_cd345d1a_4_k_cu_69e4a3fb6thrust24THRUST_300001_SM_1000_NS3seqE


//--------------------- .text._ZN3cub18CUB_300001_SM_10006detail8for_each13static_kernelINS2_12policy_hub_t12policy_500_tEmN6thrust24THRUST_300001_SM_1000_NS8cuda_cub20__uninitialized_fill7functorINS7_10device_ptrIdEEdEEEEvT0_T1_ --------------------------
	.section	.text._ZN3cub18CUB_300001_SM_10006detail8for_each13static_kernelINS2_12policy_hub_t12policy_500_tEmN6thrust24THRUST_300001_SM_1000_NS8cuda_cub20__uninitialized_fill7functorINS7_10device_ptrIdEEdEEEEvT0_T1_,"ax",@progbits
	.align	128
        .global         _ZN3cub18CUB_300001_SM_10006detail8for_each13static_kernelINS2_12policy_hub_t12policy_500_tEmN6thrust24THRUST_300001_SM_1000_NS8cuda_cub20__uninitialized_fill7functorINS7_10device_ptrIdEEdEEEEvT0_T1_
        .type           _ZN3cub18CUB_300001_SM_10006detail8for_each13static_kernelINS2_12policy_hub_t12policy_500_tEmN6thrust24THRUST_300001_SM_1000_NS8cuda_cub20__uninitialized_fill7functorINS7_10device_ptrIdEEdEEEEvT0_T1_,@function
        .size           _ZN3cub18CUB_300001_SM_10006detail8for_each13static_kernelINS2_12policy_hub_t12policy_500_tEmN6thrust24THRUST_300001_SM_1000_NS8cuda_cub20__uninitialized_fill7functorINS7_10device_ptrIdEEdEEEEvT0_T1_,(.L_x_7 - _ZN3cub18CUB_300001_SM_10006detail8for_each13static_kernelINS2_12policy_hub_t12policy_500_tEmN6thrust24THRUST_300001_SM_1000_NS8cuda_cub20__uninitialized_fill7functorINS7_10device_ptrIdEEdEEEEvT0_T1_)
        .other          _ZN3cub18CUB_300001_SM_10006detail8for_each13static_kernelINS2_12policy_hub_t12policy_500_tEmN6thrust24THRUST_300001_SM_1000_NS8cuda_cub20__uninitialized_fill7functorINS7_10device_ptrIdEEdEEEEvT0_T1_,@"STO_CUDA_ENTRY STV_DEFAULT"
_ZN3cub18CUB_300001_SM_10006detail8for_each13static_kernelINS2_12policy_hub_t12policy_500_tEmN6thrust24THRUST_300001_SM_1000_NS8cuda_cub20__uninitialized_fill7functorINS7_10device_ptrIdEEdEEEEvT0_T1_:
.text._ZN3cub18CUB_300001_SM_10006detail8for_each13static_kernelINS2_12policy_hub_t12policy_500_tEmN6thrust24THRUST_300001_SM_1000_NS8cuda_cub20__uninitialized_fill7functorINS7_10device_ptrIdEEdEEEEvT0_T1_:
[----:B------:R-:W-:Y:S08]  /*0000*/  LDC R1, c[0x0][0x37c] ;  /* 0x0000df00ff017b82 */ /* 0x000ff00000000800 */
[----:B------:R-:W0:Y:S01]  /*0010*/  S2UR UR4, SR_CTAID.X ;  /* 0x00000000000479c3 */ /* 0x000e220000002500 */
[----:B------:R-:W1:Y:S01]  /*0020*/  LDCU.64 UR6, c[0x0][0x380] ;  /* 0x00007000ff0677ac */ /* 0x000e620008000a00 */
[----:B------:R-:W2:Y:S01]  /*0030*/  LDCU.64 UR8, c[0x0][0x358] ;  /* 0x00006b00ff0877ac */ /* 0x000ea20008000a00 */
[----:B0-----:R-:W-:-:S04]  /*0040*/  UIMAD.WIDE.U32 UR4, UR4, 0x200, URZ ;  /* 0x00000200040478a5 */ /* 0x001fc8000f8e00ff */
[----:B-1----:R-:W-:-:S04]  /*0050*/  UIADD3 UR6, UP0, UPT, -UR4, UR6, URZ ;  /* 0x0000000604067290 */ /* 0x002fc8000ff1e1ff */
[----:B------:R-:W-:Y:S02]  /*0060*/  UIADD3.X UR7, UPT, UPT, ~UR5, UR7, URZ, UP0, !UPT ;  /* 0x0000000705077290 */ /* 0x000fe400087fe5ff */
[----:B------:R-:W-:-:S04]  /*0070*/  UISETP.GE.U32.AND UP0, UPT, UR6, 0x200, UPT ;  /* 0x000002000600788c */ /* 0x000fc8000bf06070 */
[----:B------:R-:W-:-:S09]  /*0080*/  UISETP.GE.U32.AND.EX UP0, UPT, UR7, URZ, UPT, UP0 ;  /* 0x000000ff0700728c */ /* 0x000fd2000bf06100 */
[----:B--2---:R-:W-:Y:S05]  /*0090*/  BRA.U !UP0, `(.L_x_0) ;  /* 0x0000000108287547 */ /* 0x004fea000b800000 */
[----:B------:R-:W0:Y:S01]  /*00a0*/  S2R R0, SR_TID.X ;  /* 0x0000000000007919 */ /* 0x000e220000002100 */
[----:B------:R-:W1:Y:S01]  /*00b0*/  LDCU.64 UR6, c[0x0][0x388] ;  /* 0x00007100ff0677ac */ /* 0x000e620008000a00 */
[----:B------:R-:W2:Y:S01]  /*00c0*/  LDC.64 R4, c[0x0][0x390] ;  /* 0x0000e400ff047b82 */ /* 0x000ea20000000a00 */
[----:B0-----:R-:W-:-:S05]  /*00d0*/  IADD3 R0, P0, PT, R0, UR4, RZ ;  /* 0x0000000400007c10 */ /* 0x001fca000ff1e0ff */
[----:B------:R-:W-:Y:S01]  /*00e0*/  IMAD.X R3, RZ, RZ, UR5, P0 ;  /* 0x00000005ff037e24 */ /* 0x000fe200080e06ff */
[----:B-1----:R-:W-:-:S04]  /*00f0*/  LEA R2, P0, R0, UR6, 0x3 ;  /* 0x0000000600027c11 */ /* 0x002fc8000f8018ff */
[----:B------:R-:W-:-:S05]  /*0100*/  LEA.HI.X R3, R0, UR7, R3, 0x3, P0 ;  /* 0x0000000700037c11 */ /* 0x000fca00080f1c03 */
[----:B--2---:R-:W-:Y:S04]  /*0110*/  STG.E.64 desc[UR8][R2.64], R4 ;  /* 0x0000000402007986 */ /* 0x004fe8000c101b08 */
[----:B------:R-:W-:Y:S01]  /*0120*/  STG.E.64 desc[UR8][R2.64+0x800], R4 ;  /* 0x0008000402007986 */ /* 0x000fe2000c101b08 */
[----:B------:R-:W-:Y:S05]  /*0130*/  EXIT ;  /* 0x000000000000794d */ /* 0x000fea0003800000 */
.L_x_0:
[----:B------:R-:W0:Y:S01]  /*0140*/  S2R R0, SR_TID.X ;  /* 0x0000000000007919 */ /* 0x000e220000002100 */
[----:B------:R-:W-:Y:S01]  /*0150*/  IMAD.U32 R2, RZ, RZ, UR7 ;  /* 0x00000007ff027e24 */ /* 0x000fe2000f8e00ff */
[----:B------:R-:W1:Y:S01]  /*0160*/  LDCU.64 UR10, c[0x0][0x388] ;  /* 0x00007100ff0a77ac */ /* 0x000e620008000a00 */
[----:B------:R-:W-:Y:S01]  /*0170*/  IMAD.U32 R6, RZ, RZ, UR7 ;  /* 0x00000007ff067e24 */ /* 0x000fe2000f8e00ff */
[----:B0-----:R-:W-:-:S04]  /*0180*/  ISETP.LT.U32.AND P0, PT, R0, UR6, PT ;  /* 0x0000000600007c0c */ /* 0x001fc8000bf01070 */
[----:B------:R-:W-:Y:S01]  /*0190*/  ISETP.GT.U32.AND.EX P0, PT, R2, RZ, PT, P0 ;  /* 0x000000ff0200720c */ /* 0x000fe20003f04100 */
[C---:B------:R-:W-:Y:S01]  /*01a0*/  VIADD R2, R0.reuse, 0x100 ;  /* 0x0000010000027836 */ /* 0x040fe20000000000 */
[----:B------:R-:W-:-:S04]  /*01b0*/  IADD3 R0, P2, PT, R0, UR4, RZ ;  /* 0x0000000400007c10 */ /* 0x000fc8000ff5e0ff */
[----:B------:R-:W-:Y:S01]  /*01c0*/  ISETP.LT.U32.AND P1, PT, R2, UR6, PT ;  /* 0x0000000602007c0c */ /* 0x000fe2000bf21070 */
[----:B------:R-:W-:Y:S01]  /*01d0*/  IMAD.X R3, RZ, RZ, UR5, P2 ;  /* 0x00000005ff037e24 */ /* 0x000fe200090e06ff */
[----:B-1----:R-:W-:Y:S02]  /*01e0*/  LEA R2, P2, R0, UR10, 0x3 ;  /* 0x0000000a00027c11 */ /* 0x002fe4000f8418ff */
[----:B------:R-:W-:Y:S02]  /*01f0*/  ISETP.GT.U32.AND.EX P1, PT, R6, RZ, PT, P1 ;  /* 0x000000ff0600720c */ /* 0x000fe40003f24110 */
[----:B------:R-:W-:Y:S01]  /*0200*/  LEA.HI.X R3, R0, UR11, R3, 0x3, P2 ;  /* 0x0000000b00037c11 */ /* 0x000fe200090f1c03 */
[----:B------:R-:W0:Y:S04]  /*0210*/  @P0 LDC.64 R4, c[0x0][0x390] ;  /* 0x0000e400ff040b82 */ /* 0x000e280000000a00 */
[----:B0-----:R0:W-:Y:S06]  /*0220*/  @P0 STG.E.64 desc[UR8][R2.64], R4 ;  /* 0x0000000402000986 */ /* 0x0011ec000c101b08 */
[----:B------:R-:W-:Y:S05]  /*0230*/  @!P1 EXIT ;  /* 0x000000000000994d */ /* 0x000fea0003800000 */
[----:B0-----:R-:W0:Y:S02]  /*0240*/  LDC.64 R4, c[0x0][0x390] ;  /* 0x0000e400ff047b82 */ /* 0x001e240000000a00 */
[----:B0-----:R-:W-:Y:S01]  /*0250*/  STG.E.64 desc[UR8][R2.64+0x800], R4 ;  /* 0x0008000402007986 */ /* 0x001fe2000c101b08 */
[----:B------:R-:W-:Y:S05]  /*0260*/  EXIT ;  /* 0x000000000000794d */ /* 0x000fea0003800000 */
.L_x_1:
[----:B------:R-:W-:-:S00]  /*0270*/  BRA `(.L_x_1) ;  /* 0xfffffffc00fc7947 */ /* 0x000fc0000383ffff */
[----:B------:R-:W-:-:S00]  /*0280*/  NOP ;  /* 0x0000000000007918 */ /* 0x000fc00000000000 */
[----:B------:R-:W-:-:S00]  /*0290*/  NOP ;  /* 0x0000000000007918 */ /* 0x000fc00000000000 */
[----:B------:R-:W-:-:S00]  /*02a0*/  NOP ;  /* 0x0000000000007918 */ /* 0x000fc00000000000 */
[----:B------:R-:W-:-:S00]  /*02b0*/  NOP ;  /* 0x0000000000007918 */ /* 0x000fc00000000000 */
[----:B------:R-:W-:-:S00]  /*02c0*/  NOP ;  /* 0x0000000000007918 */ /* 0x000fc00000000000 */
[----:B------:R-:W-:-:S00]  /*02d0*/  NOP ;  /* 0x0000000000007918 */ /* 0x000fc00000000000 */
[----:B------:R-:W-:-:S00]  /*02e0*/  NOP ;  /* 0x0000000000007918 */ /* 0x000fc00000000000 */
[----:B------:R-:W-:-:S00]  /*02f0*/  NOP ;  /* 0x0000000000007918 */ /* 0x000fc00000000000 */
.L_x_7:


//--------------------- .text._ZN3cub18CUB_300001_SM_10006detail11EmptyKernelIvEEvv --------------------------
	.section	.text._ZN3cub18CUB_300001_SM_10006detail11EmptyKernelIvEEvv,"ax",@progbits
	.align	128
        .global         _ZN3cub18CUB_300001_SM_10006detail11EmptyKernelIvEEvv
        .type           _ZN3cub18CUB_300001_SM_10006detail11EmptyKernelIvEEvv,@function
        .size           _ZN3cub18CUB_300001_SM_10006detail11EmptyKernelIvEEvv,(.L_x_8 - _ZN3cub18CUB_300001_SM_10006detail11EmptyKernelIvEEvv)
        .other          _ZN3cub18CUB_300001_SM_10006detail11EmptyKernelIvEEvv,@"STO_CUDA_ENTRY STV_DEFAULT"
_ZN3cub18CUB_300001_SM_10006detail11EmptyKernelIvEEvv:
.text._ZN3cub18CUB_300001_SM_10006detail11EmptyKernelIvEEvv:
[----:B------:R-:W-:Y:S01]  /*0000*/  LDC R1, c[0x0][0x37c] ;  /* 0x0000df00ff017b82 */ /* 0x000fe20000000800 */
[----:B------:R-:W-:Y:S05]  /*0010*/  EXIT ;  /* 0x000000000000794d */ /* 0x000fea0003800000 */
.L_x_2:
        /* <DEDUP_REMOVED lines=14> */
.L_x_8:


//--------------------- .text._Z11sum_correctILi64EEvPKdPd --------------------------
	.section	.text._Z11sum_correctILi64EEvPKdPd,"ax",@progbits
	.align	128
        .global         _Z11sum_correctILi64EEvPKdPd
        .type           _Z11sum_correctILi64EEvPKdPd,@function
        .size           _Z11sum_correctILi64EEvPKdPd,(.L_x_9 - _Z11sum_correctILi64EEvPKdPd)
        .other          _Z11sum_correctILi64EEvPKdPd,@"STO_CUDA_ENTRY STV_DEFAULT"
_Z11sum_correctILi64EEvPKdPd:
.text._Z11sum_correctILi64EEvPKdPd:
[----:B------:R-:W-:Y:S01]  /*0000*/  LDC R1, c[0x0][0x37c] ;  /* 0x0000df00ff017b82 */ /* 0x000fe20000000800 */
[----:B------:R-:W0:Y:S01]  /*0010*/  S2R R9, SR_CTAID.X ;  /* 0x0000000000097919 */ /* 0x000e220000002500 */
[----:B------:R-:W0:Y:S01]  /*0020*/  LDCU UR8, c[0x0][0x360] ;  /* 0x00006c00ff0877ac */ /* 0x000e220008000800 */
[----:B------:R-:W-:Y:S01]  /*0030*/  CS2R R2, SRZ ;  /* 0x0000000000027805 */ /* 0x000fe2000001ff00 */
[----:B------:R-:W0:Y:S01]  /*0040*/  S2R R8, SR_TID.X ;  /* 0x0000000000087919 */ /* 0x000e220000002100 */
[----:B------:R-:W1:Y:S01]  /*0050*/  LDCU.64 UR6, c[0x0][0x358] ;  /* 0x00006b00ff0677ac */ /* 0x000e620008000a00 */
[----:B0-----:R-:W-:-:S05]  /*0060*/  IMAD R7, R9, UR8, R8 ;  /* 0x0000000809077c24 */ /* 0x001fca000f8e0208 */
[----:B------:R-:W-:-:S13]  /*0070*/  ISETP.GT.AND P0, PT, R7, 0x3f, PT ;  /* 0x0000003f0700780c */ /* 0x000fda0003f04270 */
[----:B------:R-:W0:Y:S02]  /*0080*/  @!P0 LDC.64 R4, c[0x0][0x380] ;  /* 0x0000e000ff048b82 */ /* 0x000e240000000a00 */
[----:B0-----:R-:W-:-:S05]  /*0090*/  @!P0 IMAD.WIDE R4, R7, 0x8, R4 ;  /* 0x0000000807048825 */ /* 0x001fca00078e0204 */
[----:B-1----:R-:W2:Y:S01]  /*00a0*/  @!P0 LDG.E.64 R2, desc[UR6][R4.64] ;  /* 0x0000000604028981 */ /* 0x002ea2000c1e1b00 */
[----:B------:R-:W0:Y:S01]  /*00b0*/  S2UR UR5, SR_CgaCtaId ;  /* 0x00000000000579c3 */ /* 0x000e220000008800 */
[----:B------:R-:W-:Y:S01]  /*00c0*/  UMOV UR4, 0x400 ;  /* 0x0000040000047882 */ /* 0x000fe20000000000 */
[----:B------:R-:W-:Y:S01]  /*00d0*/  UISETP.GE.U32.AND UP0, UPT, UR8, 0x2, UPT ;  /* 0x000000020800788c */ /* 0x000fe2000bf06070 */
[----:B------:R-:W-:Y:S01]  /*00e0*/  ISETP.NE.AND P0, PT, R8, RZ, PT ;  /* 0x000000ff0800720c */ /* 0x000fe20003f05270 */
[----:B0-----:R-:W-:-:S06]  /*00f0*/  ULEA UR4, UR5, UR4, 0x18 ;  /* 0x0000000405047291 */ /* 0x001fcc000f8ec0ff */
[----:B------:R-:W-:-:S05]  /*0100*/  LEA R7, R8, UR4, 0x3 ;  /* 0x0000000408077c11 */ /* 0x000fca000f8e18ff */
[----:B--2---:R0:W-:Y:S01]  /*0110*/  STS.64 [R7], R2 ;  /* 0x0000000207007388 */ /* 0x0041e20000000a00 */
[----:B------:R-:W-:Y:S06]  /*0120*/  BAR.SYNC.DEFER_BLOCKING 0x0 ;  /* 0x0000000000007b1d */ /* 0x000fec0000010000 */
[----:B------:R-:W-:Y:S05]  /*0130*/  BRA.U !UP0, `(.L_x_3) ;  /* 0x0000000108347547 */ /* 0x000fea000b800000 */
[----:B------:R-:W-:-:S07]  /*0140*/  IMAD.MOV.U32 R0, RZ, RZ, 0x1 ;  /* 0x00000001ff007424 */ /* 0x000fce00078e00ff */
.L_x_4:
[----:B------:R-:W-:-:S05]  /*0150*/  IMAD.SHL.U32 R10, R0, 0x2, RZ ;  /* 0x00000002000a7824 */ /* 0x000fca00078e00ff */
[----:B0-----:R-:W-:-:S04]  /*0160*/  IADD3 R2, PT, PT, R10, -0x1, RZ ;  /* 0xffffffff0a027810 */ /* 0x001fc80007ffe0ff */
[----:B------:R-:W-:-:S13]  /*0170*/  LOP3.LUT P1, RZ, R2, R8, RZ, 0xc0, !PT ;  /* 0x0000000802ff7212 */ /* 0x000fda000782c0ff */
[----:B------:R-:W-:Y:S01]  /*0180*/  @!P1 IMAD R6, R0, 0x8, R7 ;  /* 0x0000000800069824 */ /* 0x000fe200078e0207 */
[----:B------:R-:W-:Y:S01]  /*0190*/  @!P1 LDS.64 R4, [R7] ;  /* 0x0000000007049984 */ /* 0x000fe20000000a00 */
[----:B------:R-:W-:-:S03]  /*01a0*/  MOV R0, R10 ;  /* 0x0000000a00007202 */ /* 0x000fc60000000f00 */
[----:B------:R-:W0:Y:S02]  /*01b0*/  @!P1 LDS.64 R2, [R6] ;  /* 0x0000000006029984 */ /* 0x000e240000000a00 */
[----:B0-----:R-:W-:-:S07]  /*01c0*/  @!P1 DADD R2, R2, R4 ;  /* 0x0000000002029229 */ /* 0x001fce0000000004 */
[----:B------:R1:W-:Y:S01]  /*01d0*/  @!P1 STS.64 [R7], R2 ;  /* 0x0000000207009388 */ /* 0x0003e20000000a00 */
[----:B------:R-:W-:Y:S01]  /*01e0*/  BAR.SYNC.DEFER_BLOCKING 0x0 ;  /* 0x0000000000007b1d */ /* 0x000fe20000010000 */
[----:B------:R-:W-:-:S13]  /*01f0*/  ISETP.GE.U32.AND P1, PT, R10, UR8, PT ;  /* 0x000000080a007c0c */ /* 0x000fda000bf26070 */
[----:B-1----:R-:W-:Y:S05]  /*0200*/  @!P1 BRA `(.L_x_4) ;  /* 0xfffffffc00d09947 */ /* 0x002fea000383ffff */
.L_x_3:
[----:B------:R-:W-:Y:S05]  /*0210*/  @P0 EXIT ;  /* 0x000000000000094d */ /* 0x000fea0003800000 */
[----:B------:R-:W1:Y:S01]  /*0220*/  S2UR UR5, SR_CgaCtaId ;  /* 0x00000000000579c3 */ /* 0x000e620000008800 */
[----:B------:R-:W-:-:S07]  /*0230*/  UMOV UR4, 0x400 ;  /* 0x0000040000047882 */ /* 0x000fce0000000000 */
[----:B------:R-:W2:Y:S01]  /*0240*/  LDC.64 R4, c[0x0][0x388] ;  /* 0x0000e200ff047b82 */ /* 0x000ea20000000a00 */
[----:B-1----:R-:W-:Y:S01]  /*0250*/  ULEA UR4, UR5, UR4, 0x18 ;  /* 0x0000000405047291 */ /* 0x002fe2000f8ec0ff */
[----:B--2---:R-:W-:-:S08]  /*0260*/  IMAD.WIDE.U32 R4, R9, 0x8, R4 ;  /* 0x0000000809047825 */ /* 0x004fd000078e0004 */
[----:B0-----:R-:W0:Y:S04]  /*0270*/  LDS.64 R2, [UR4] ;  /* 0x00000004ff027984 */ /* 0x001e280008000a00 */
[----:B0-----:R-:W-:Y:S01]  /*0280*/  STG.E.64 desc[UR6][R4.64], R2 ;  /* 0x0000000204007986 */ /* 0x001fe2000c101b06 */
[----:B------:R-:W-:Y:S05]  /*0290*/  EXIT ;  /* 0x000000000000794d */ /* 0x000fea0003800000 */
.L_x_5:
        /* <DEDUP_REMOVED lines=14> */
.L_x_9:


//--------------------- .text._Z9sum_wrongPKdPd   --------------------------
	.section	.text._Z9sum_wrongPKdPd,"ax",@progbits
	.align	128
        .global         _Z9sum_wrongPKdPd
        .type           _Z9sum_wrongPKdPd,@function
        .size           _Z9sum_wrongPKdPd,(.L_x_10 - _Z9sum_wrongPKdPd)
        .other          _Z9sum_wrongPKdPd,@"STO_CUDA_ENTRY STV_DEFAULT"
_Z9sum_wrongPKdPd:
.text._Z9sum_wrongPKdPd:
[----:B------:R-:W-:Y:S01]  /*0000*/  LDC R1, c[0x0][0x37c] ;  /* 0x0000df00ff017b82 */ /* 0x000fe20000000800 */
[----:B------:R-:W0:Y:S07]  /*0010*/  S2R R7, SR_CTAID.X ;  /* 0x0000000000077919 */ /* 0x000e2e0000002500 */
[----:B------:R-:W1:Y:S01]  /*0020*/  LDC.64 R2, c[0x0][0x380] ;  /* 0x0000e000ff027b82 */ /* 0x000e620000000a00 */
[----:B------:R-:W0:Y:S01]  /*0030*/  LDCU UR6, c[0x0][0x360] ;  /* 0x00006c00ff0677ac */ /* 0x000e220008000800 */
[----:B------:R-:W0:Y:S01]  /*0040*/  S2R R0, SR_TID.X ;  /* 0x0000000000007919 */ /* 0x000e220000002100 */
[----:B------:R-:W2:Y:S05]  /*0050*/  LDCU.64 UR4, c[0x0][0x358] ;  /* 0x00006b00ff0477ac */ /* 0x000eaa0008000a00 */
[----:B------:R-:W2:Y:S01]  /*0060*/  LDC.64 R4, c[0x0][0x388] ;  /* 0x0000e200ff047b82 */ /* 0x000ea20000000a00 */
[----:B0-----:R-:W-:-:S04]  /*0070*/  IMAD R7, R7, UR6, R0 ;  /* 0x0000000607077c24 */ /* 0x001fc8000f8e0200 */
[----:B-1----:R-:W-:Y:S02]  /*0080*/  IMAD.WIDE R2, R7, 0x8, R2 ;  /* 0x0000000807027825 */ /* 0x002fe400078e0202 */
[----:B--2---:R-:W2:Y:S04]  /*0090*/  LDG.E.64 R6, desc[UR4][R4.64] ;  /* 0x0000000404067981 */ /* 0x004ea8000c1e1b00 */
[----:B------:R-:W2:Y:S02]  /*00a0*/  LDG.E.64 R2, desc[UR4][R2.64] ;  /* 0x0000000402027981 */ /* 0x000ea4000c1e1b00 */
[----:B--2---:R-:W-:-:S07]  /*00b0*/  DADD R6, R2, R6 ;  /* 0x0000000002067229 */ /* 0x004fce0000000006 */
[----:B------:R-:W-:Y:S01]  /*00c0*/  STG.E.64 desc[UR4][R4.64], R6 ;  /* 0x0000000604007986 */ /* 0x000fe2000c101b04 */
[----:B------:R-:W-:Y:S05]  /*00d0*/  EXIT ;  /* 0x000000000000794d */ /* 0x000fea0003800000 */
.L_x_6:
        /* <DEDUP_REMOVED lines=10> */
.L_x_10:


//--------------------- .nv.shared.reserved.0     --------------------------
	.section	.nv.shared.reserved.0,"aw",@nobits
	.weak		__nv_reservedSMEM_offset_0_alias
	.size		__nv_reservedSMEM_offset_0_alias, 0, 64
	.other		__nv_reservedSMEM_offset_0_alias,@"STO_CUDA_RESERVED_SHARED STV_DEFAULT"
__nv_reservedSMEM_offset_0_alias:
	.zero		0
	.zero		64


//--------------------- .nv.global                --------------------------
	.section	.nv.global,"aw",@nobits
.nv.global:
	.type		_ZN34_INTERNAL_cd345d1a_4_k_cu_69e4a3fb6thrust24THRUST_300001_SM_1000_NS3seqE,@object
	.size		_ZN34_INTERNAL_cd345d1a_4_k_cu_69e4a3fb6thrust24THRUST_300001_SM_1000_NS3seqE,(_ZN34_INTERNAL_cd345d1a_4_k_cu_69e4a3fb4cuda3std3__48in_placeE - _ZN34_INTERNAL_cd345d1a_4_k_cu_69e4a3fb6thrust24THRUST_300001_SM_1000_NS3seqE)
_ZN34_INTERNAL_cd345d1a_4_k_cu_69e4a3fb6thrust24THRUST_300001_SM_1000_NS3seqE:
	.zero		1
	.type		_ZN34_INTERNAL_cd345d1a_4_k_cu_69e4a3fb4cuda3std3__48in_placeE,@object
	.size		_ZN34_INTERNAL_cd345d1a_4_k_cu_69e4a3fb4cuda3std3__48in_placeE,(_ZN34_INTERNAL_cd345d1a_4_k_cu_69e4a3fb4cuda3std6ranges3__45__cpo4sizeE - _ZN34_INTERNAL_cd345d1a_4_k_cu_69e4a3fb4cuda3std3__48in_placeE)
_ZN34_INTERNAL_cd345d1a_4_k_cu_69e4a3fb4cuda3std3__48in_placeE:
	.zero		1
	.type		_ZN34_INTERNAL_cd345d1a_4_k_cu_69e4a3fb4cuda3std6ranges3__45__cpo4sizeE,@object
	.size		_ZN34_INTERNAL_cd345d1a_4_k_cu_69e4a3fb4cuda3std6ranges3__45__cpo4sizeE,(_ZN34_INTERNAL_cd345d1a_4_k_cu_69e4a3fb6thrust24THRUST_300001_SM_1000_NS12placeholders2_3E - _ZN34_INTERNAL_cd345d1a_4_k_cu_69e4a3fb4cuda3std6ranges3__45__cpo4sizeE)
_ZN34_INTERNAL_cd345d1a_4_k_cu_69e4a3fb4cuda3std6ranges3__45__cpo4sizeE:
	.zero		1
	.type		_ZN34_INTERNAL_cd345d1a_4_k_cu_69e4a3fb6thrust24THRUST_300001_SM_1000_NS12placeholders2_3E,@object
	.size		_ZN34_INTERNAL_cd345d1a_4_k_cu_69e4a3fb6thrust24THRUST_300001_SM_1000_NS12placeholders2_3E,(_ZN34_INTERNAL_cd345d1a_4_k_cu_69e4a3fb4cuda3std3__45__cpo6cbeginE - _ZN34_INTERNAL_cd345d1a_4_k_cu_69e4a3fb6thrust24THRUST_300001_SM_1000_NS12placeholders2_3E)
_ZN34_INTERNAL_cd345d1a_4_k_cu_69e4a3fb6thrust24THRUST_300001_SM_1000_NS12placeholders2_3E:
	.zero		1
	.type		_ZN34_INTERNAL_cd345d1a_4_k_cu_69e4a3fb4cuda3std3__45__cpo6cbeginE,@object
	.size		_ZN34_INTERNAL_cd345d1a_4_k_cu_69e4a3fb4cuda3std3__45__cpo6cbeginE,(_ZN34_INTERNAL_cd345d1a_4_k_cu_69e4a3fb4cuda3std6ranges3__45__cpo6cbeginE - _ZN34_INTERNAL_cd345d1a_4_k_cu_69e4a3fb4cuda3std3__45__cpo6cbeginE)
_ZN34_INTERNAL_cd345d1a_4_k_cu_69e4a3fb4cuda3std3__45__cpo6cbeginE:
	.zero		1
	.type		_ZN34_INTERNAL_cd345d1a_4_k_cu_69e4a3fb4cuda3std6ranges3__45__cpo6cbeginE,@object
	.size		_ZN34_INTERNAL_cd345d1a_4_k_cu_69e4a3fb4cuda3std6ranges3__45__cpo6cbeginE,(_ZN34_INTERNAL_cd345d1a_4_k_cu_69e4a3fb6thrust24THRUST_300001_SM_1000_NS12placeholders2_7E - _ZN34_INTERNAL_cd345d1a_4_k_cu_69e4a3fb4cuda3std6ranges3__45__cpo6cbeginE)
_ZN34_INTERNAL_cd345d1a_4_k_cu_69e4a3fb4cuda3std6ranges3__45__cpo6cbeginE:
	.zero		1
	.type		_ZN34_INTERNAL_cd345d1a_4_k_cu_69e4a3fb6thrust24THRUST_300001_SM_1000_NS12placeholders2_7E,@object
	.size		_ZN34_INTERNAL_cd345d1a_4_k_cu_69e4a3fb6thrust24THRUST_300001_SM_1000_NS12placeholders2_7E,(_ZN34_INTERNAL_cd345d1a_4_k_cu_69e4a3fb4cuda3std3__45__cpo7crbeginE - _ZN34_INTERNAL_cd345d1a_4_k_cu_69e4a3fb6thrust24THRUST_300001_SM_1000_NS12placeholders2_7E)
_ZN34_INTERNAL_cd345d1a_4_k_cu_69e4a3fb6thrust24THRUST_300001_SM_1000_NS12placeholders2_7E:
	.zero		1
	.type		_ZN34_INTERNAL_cd345d1a_4_k_cu_69e4a3fb4cuda3std3__45__cpo7crbeginE,@object
	.size		_ZN34_INTERNAL_cd345d1a_4_k_cu_69e4a3fb4cuda3std3__45__cpo7crbeginE,(_ZN34_INTERNAL_cd345d1a_4_k_cu_69e4a3fb4cuda3std6ranges3__45__cpo4nextE - _ZN34_INTERNAL_cd345d1a_4_k_cu_69e4a3fb4cuda3std3__45__cpo7crbeginE)
_ZN34_INTERNAL_cd345d1a_4_k_cu_69e4a3fb4cuda3std3__45__cpo7crbeginE:
	.zero		1
	.type		_ZN34_INTERNAL_cd345d1a_4_k_cu_69e4a3fb4cuda3std6ranges3__45__cpo4nextE,@object
	.size		_ZN34_INTERNAL_cd345d1a_4_k_cu_69e4a3fb4cuda3std6ranges3__45__cpo4nextE,(_ZN34_INTERNAL_cd345d1a_4_k_cu_69e4a3fb4cuda3std6ranges3__45__cpo4swapE - _ZN34_INTERNAL_cd345d1a_4_k_cu_69e4a3fb4cuda3std6ranges3__45__cpo4nextE)
_ZN34_INTERNAL_cd345d1a_4_k_cu_69e4a3fb4cuda3std6ranges3__45__cpo4nextE:
	.zero		1
	.type		_ZN34_INTERNAL_cd345d1a_4_k_cu_69e4a3fb4cuda3std6ranges3__45__cpo4swapE,@object
	.size		_ZN34_INTERNAL_cd345d1a_4_k_cu_69e4a3fb4cuda3std6ranges3__45__cpo4swapE,(_ZN34_INTERNAL_cd345d1a_4_k_cu_69e4a3fb6thrust24THRUST_300001_SM_1000_NS8cuda_cub10par_nosyncE - _ZN34_INTERNAL_cd345d1a_4_k_cu_69e4a3fb4cuda3std6ranges3__45__cpo4swapE)
_ZN34_INTERNAL_cd345d1a_4_k_cu_69e4a3fb4cuda3std6ranges3__45__cpo4swapE:
	.zero		1
	.type		_ZN34_INTERNAL_cd345d1a_4_k_cu_69e4a3fb6thrust24THRUST_300001_SM_1000_NS8cuda_cub10par_nosyncE,@object
	.size		_ZN34_INTERNAL_cd345d1a_4_k_cu_69e4a3fb6thrust24THRUST_300001_SM_1000_NS8cuda_cub10par_nosyncE,(_ZN34_INTERNAL_cd345d1a_4_k_cu_69e4a3fb6thrust24THRUST_300001_SM_1000_NS12placeholders2_9E - _ZN34_INTERNAL_cd345d1a_4_k_cu_69e4a3fb6thrust24THRUST_300001_SM_1000_NS8cuda_cub10par_nosyncE)
_ZN34_INTERNAL_cd345d1a_4_k_cu_69e4a3fb6thrust24THRUST_300001_SM_1000_NS8cuda_cub10par_nosyncE:
	.zero		1
	.type		_ZN34_INTERNAL_cd345d1a_4_k_cu_69e4a3fb6thrust24THRUST_300001_SM_1000_NS12placeholders2_9E,@object
	.size		_ZN34_INTERNAL_cd345d1a_4_k_cu_69e4a3fb6thrust24THRUST_300001_SM_1000_NS12placeholders2_9E,(_ZN34_INTERNAL_cd345d1a_4_k_cu_69e4a3fb4cuda3std3__436_GLOBAL__N__cd345d1a_4_k_cu_69e4a3fb6ignoreE - _ZN34_INTERNAL_cd345d1a_4_k_cu_69e4a3fb6thrust24THRUST_300001_SM_1000_NS12placeholders2_9E)
_ZN34_INTERNAL_cd345d1a_4_k_cu_69e4a3fb6thrust24THRUST_300001_SM_1000_NS12placeholders2_9E:
	.zero		1
	.type		_ZN34_INTERNAL_cd345d1a_4_k_cu_69e4a3fb4cuda3std3__436_GLOBAL__N__cd345d1a_4_k_cu_69e4a3fb6ignoreE,@object
	.size		_ZN34_INTERNAL_cd345d1a_4_k_cu_69e4a3fb4cuda3std3__436_GLOBAL__N__cd345d1a_4_k_cu_69e4a3fb6ignoreE,(_ZN34_INTERNAL_cd345d1a_4_k_cu_69e4a3fb4cuda3std6ranges3__45__cpo4dataE - _ZN34_INTERNAL_cd345d1a_4_k_cu_69e4a3fb4cuda3std3__436_GLOBAL__N__cd345d1a_4_k_cu_69e4a3fb6ignoreE)
_ZN34_INTERNAL_cd345d1a_4_k_cu_69e4a3fb4cuda3std3__436_GLOBAL__N__cd345d1a_4_k_cu_69e4a3fb6ignoreE:
	.zero		1
	.type		_ZN34_INTERNAL_cd345d1a_4_k_cu_69e4a3fb4cuda3std6ranges3__45__cpo4dataE,@object
	.size		_ZN34_INTERNAL_cd345d1a_4_k_cu_69e4a3fb4cuda3std6ranges3__45__cpo4dataE,(_ZN34_INTERNAL_cd345d1a_4_k_cu_69e4a3fb6thrust24THRUST_300001_SM_1000_NS12placeholders2_1E - _ZN34_INTERNAL_cd345d1a_4_k_cu_69e4a3fb4cuda3std6ranges3__45__cpo4dataE)
_ZN34_INTERNAL_cd345d1a_4_k_cu_69e4a3fb4cuda3std6ranges3__45__cpo4dataE:
	.zero		1
	.type		_ZN34_INTERNAL_cd345d1a_4_k_cu_69e4a3fb6thrust24THRUST_300001_SM_1000_NS12placeholders2_1E,@object
	.size		_ZN34_INTERNAL_cd345d1a_4_k_cu_69e4a3fb6thrust24THRUST_300001_SM_1000_NS12placeholders2_1E,(_ZN34_INTERNAL_cd345d1a_4_k_cu_69e4a3fb4cuda3std3__45__cpo5beginE - _ZN34_INTERNAL_cd345d1a_4_k_cu_69e4a3fb6thrust24THRUST_300001_SM_1000_NS12placeholders2_1E)
_ZN34_INTERNAL_cd345d1a_4_k_cu_69e4a3fb6thrust24THRUST_300001_SM_1000_NS12placeholders2_1E:
	.zero		1
	.type		_ZN34_INTERNAL_cd345d1a_4_k_cu_69e4a3fb4cuda3std3__45__cpo5beginE,@object
	.size		_ZN34_INTERNAL_cd345d1a_4_k_cu_69e4a3fb4cuda3std3__45__cpo5beginE,(_ZN34_INTERNAL_cd345d1a_4_k_cu_69e4a3fb4cuda3std6ranges3__45__cpo5beginE - _ZN34_INTERNAL_cd345d1a_4_k_cu_69e4a3fb4cuda3std3__45__cpo5beginE)
_ZN34_INTERNAL_cd345d1a_4_k_cu_69e4a3fb4cuda3std3__45__cpo5beginE:
	.zero		1
	.type		_ZN34_INTERNAL_cd345d1a_4_k_cu_69e4a3fb4cuda3std6ranges3__45__cpo5beginE,@object
	.size		_ZN34_INTERNAL_cd345d1a_4_k_cu_69e4a3fb4cuda3std6ranges3__45__cpo5beginE,(_ZN34_INTERNAL_cd345d1a_4_k_cu_69e4a3fb6thrust24THRUST_300001_SM_1000_NS12placeholders2_5E - _ZN34_INTERNAL_cd345d1a_4_k_cu_69e4a3fb4cuda3std6ranges3__45__cpo5beginE)
_ZN34_INTERNAL_cd345d1a_4_k_cu_69e4a3fb4cuda3std6ranges3__45__cpo5beginE:
	.zero		1
	.type		_ZN34_INTERNAL_cd345d1a_4_k_cu_69e4a3fb6thrust24THRUST_300001_SM_1000_NS12placeholders2_5E,@object
	.size		_ZN34_INTERNAL_cd345d1a_4_k_cu_69e4a3fb6thrust24THRUST_300001_SM_1000_NS12placeholders2_5E,(_ZN34_INTERNAL_cd345d1a_4_k_cu_69e4a3fb4cuda3std3__45__cpo6rbeginE - _ZN34_INTERNAL_cd345d1a_4_k_cu_69e4a3fb6thrust24THRUST_300001_SM_1000_NS12placeholders2_5E)
_ZN34_INTERNAL_cd345d1a_4_k_cu_69e4a3fb6thrust24THRUST_300001_SM_1000_NS12placeholders2_5E:
	.zero		1
	.type		_ZN34_INTERNAL_cd345d1a_4_k_cu_69e4a3fb4cuda3std3__45__cpo6rbeginE,@object
	.size		_ZN34_INTERNAL_cd345d1a_4_k_cu_69e4a3fb4cuda3std3__45__cpo6rbeginE,(_ZN34_INTERNAL_cd345d1a_4_k_cu_69e4a3fb4cuda3std6ranges3__45__cpo7advanceE - _ZN34_INTERNAL_cd345d1a_4_k_cu_69e4a3fb4cuda3std3__45__cpo6rbeginE)
_ZN34_INTERNAL_cd345d1a_4_k_cu_69e4a3fb4cuda3std3__45__cpo6rbeginE:
	.zero		1
	.type		_ZN34_INTERNAL_cd345d1a_4_k_cu_69e4a3fb4cuda3std6ranges3__45__cpo7advanceE,@object
	.size		_ZN34_INTERNAL_cd345d1a_4_k_cu_69e4a3fb4cuda3std6ranges3__45__cpo7advanceE,(_ZN34_INTERNAL_cd345d1a_4_k_cu_69e4a3fb4cuda3std3__47nulloptE - _ZN34_INTERNAL_cd345d1a_4_k_cu_69e4a3fb4cuda3std6ranges3__45__cpo7advanceE)
_ZN34_INTERNAL_cd345d1a_4_k_cu_69e4a3fb4cuda3std6ranges3__45__cpo7advanceE:
	.zero		1
	.type		_ZN34_INTERNAL_cd345d1a_4_k_cu_69e4a3fb4cuda3std3__47nulloptE,@object
	.size		_ZN34_INTERNAL_cd345d1a_4_k_cu_69e4a3fb4cuda3std3__47nulloptE,(_ZN34_INTERNAL_cd345d1a_4_k_cu_69e4a3fb4cuda3std6ranges3__45__cpo8distanceE - _ZN34_INTERNAL_cd345d1a_4_k_cu_69e4a3fb4cuda3std3__47nulloptE)
_ZN34_INTERNAL_cd345d1a_4_k_cu_69e4a3fb4cuda3std3__47nulloptE:
	.zero		1
	.type		_ZN34_INTERNAL_cd345d1a_4_k_cu_69e4a3fb4cuda3std6ranges3__45__cpo8distanceE,@object
	.size		_ZN34_INTERNAL_cd345d1a_4_k_cu_69e4a3fb4cuda3std6ranges3__45__cpo8distanceE,(_ZN34_INTERNAL_cd345d1a_4_k_cu_69e4a3fb6thrust24THRUST_300001_SM_1000_NS12placeholders3_10E - _ZN34_INTERNAL_cd345d1a_4_k_cu_69e4a3fb4cuda3std6ranges3__45__cpo8distanceE)
_ZN34_INTERNAL_cd345d1a_4_k_cu_69e4a3fb4cuda3std6ranges3__45__cpo8distanceE:
	.zero		1
	.type		_ZN34_INTERNAL_cd345d1a_4_k_cu_69e4a3fb6thrust24THRUST_300001_SM_1000_NS12placeholders3_10E,@object
	.size		_ZN34_INTERNAL_cd345d1a_4_k_cu_69e4a3fb6thrust24THRUST_300001_SM_1000_NS12placeholders3_10E,(_ZN34_INTERNAL_cd345d1a_4_k_cu_69e4a3fb4cuda3std3__419piecewise_constructE - _ZN34_INTERNAL_cd345d1a_4_k_cu_69e4a3fb6thrust24THRUST_300001_SM_1000_NS12placeholders3_10E)
_ZN34_INTERNAL_cd345d1a_4_k_cu_69e4a3fb6thrust24THRUST_300001_SM_1000_NS12placeholders3_10E:
	.zero		1
	.type		_ZN34_INTERNAL_cd345d1a_4_k_cu_69e4a3fb4cuda3std3__419piecewise_constructE,@object
	.size		_ZN34_INTERNAL_cd345d1a_4_k_cu_69e4a3fb4cuda3std3__419piecewise_constructE,(_ZN34_INTERNAL_cd345d1a_4_k_cu_69e4a3fb4cuda3std6ranges3__45__cpo5cdataE - _ZN34_INTERNAL_cd345d1a_4_k_cu_69e4a3fb4cuda3std3__419piecewise_constructE)
_ZN34_INTERNAL_cd345d1a_4_k_cu_69e4a3fb4cuda3std3__419piecewise_constructE:
	.zero		1
	.type		_ZN34_INTERNAL_cd345d1a_4_k_cu_69e4a3fb4cuda3std6ranges3__45__cpo5cdataE,@object
	.size		_ZN34_INTERNAL_cd345d1a_4_k_cu_69e4a3fb4cuda3std6ranges3__45__cpo5cdataE,(_ZN34_INTERNAL_cd345d1a_4_k_cu_69e4a3fb6thrust24THRUST_300001_SM_1000_NS12placeholders2_2E - _ZN34_INTERNAL_cd345d1a_4_k_cu_69e4a3fb4cuda3std6ranges3__45__cpo5cdataE)
_ZN34_INTERNAL_cd345d1a_4_k_cu_69e4a3fb4cuda3std6ranges3__45__cpo5cdataE:
	.zero		1
	.type		_ZN34_INTERNAL_cd345d1a_4_k_cu_69e4a3fb6thrust24THRUST_300001_SM_1000_NS12placeholders2_2E,@object
	.size		_ZN34_INTERNAL_cd345d1a_4_k_cu_69e4a3fb6thrust24THRUST_300001_SM_1000_NS12placeholders2_2E,(_ZN34_INTERNAL_cd345d1a_4_k_cu_69e4a3fb4cuda3std3__45__cpo3endE - _ZN34_INTERNAL_cd345d1a_4_k_cu_69e4a3fb6thrust24THRUST_300001_SM_1000_NS12placeholders2_2E)
_ZN34_INTERNAL_cd345d1a_4_k_cu_69e4a3fb6thrust24THRUST_300001_SM_1000_NS12placeholders2_2E:
	.zero		1
	.type		_ZN34_INTERNAL_cd345d1a_4_k_cu_69e4a3fb4cuda3std3__45__cpo3endE,@object
	.size		_ZN34_INTERNAL_cd345d1a_4_k_cu_69e4a3fb4cuda3std3__45__cpo3endE,(_ZN34_INTERNAL_cd345d1a_4_k_cu_69e4a3fb4cuda3std6ranges3__45__cpo3endE - _ZN34_INTERNAL_cd345d1a_4_k_cu_69e4a3fb4cuda3std3__45__cpo3endE)
_ZN34_INTERNAL_cd345d1a_4_k_cu_69e4a3fb4cuda3std3__45__cpo3endE:
	.zero		1
	.type		_ZN34_INTERNAL_cd345d1a_4_k_cu_69e4a3fb4cuda3std6ranges3__45__cpo3endE,@object
	.size		_ZN34_INTERNAL_cd345d1a_4_k_cu_69e4a3fb4cuda3std6ranges3__45__cpo3endE,(_ZN34_INTERNAL_cd345d1a_4_k_cu_69e4a3fb6thrust24THRUST_300001_SM_1000_NS12placeholders2_6E - _ZN34_INTERNAL_cd345d1a_4_k_cu_69e4a3fb4cuda3std6ranges3__45__cpo3endE)
_ZN34_INTERNAL_cd345d1a_4_k_cu_69e4a3fb4cuda3std6ranges3__45__cpo3endE:
	.zero		1
	.type		_ZN34_INTERNAL_cd345d1a_4_k_cu_69e4a3fb6thrust24THRUST_300001_SM_1000_NS12placeholders2_6E,@object
	.size		_ZN34_INTERNAL_cd345d1a_4_k_cu_69e4a3fb6thrust24THRUST_300001_SM_1000_NS12placeholders2_6E,(_ZN34_INTERNAL_cd345d1a_4_k_cu_69e4a3fb4cuda3std3__45__cpo4rendE - _ZN34_INTERNAL_cd345d1a_4_k_cu_69e4a3fb6thrust24THRUST_300001_SM_1000_NS12placeholders2_6E)
_ZN34_INTERNAL_cd345d1a_4_k_cu_69e4a3fb6thrust24THRUST_300001_SM_1000_NS12placeholders2_6E:
	.zero		1
	.type		_ZN34_INTERNAL_cd345d1a_4_k_cu_69e4a3fb4cuda3std3__45__cpo4rendE,@object
	.size		_ZN34_INTERNAL_cd345d1a_4_k_cu_69e4a3fb4cuda3std3__45__cpo4rendE,(_ZN34_INTERNAL_cd345d1a_4_k_cu_69e4a3fb4cuda3std6ranges3__45__cpo9iter_swapE - _ZN34_INTERNAL_cd345d1a_4_k_cu_69e4a3fb4cuda3std3__45__cpo4rendE)
_ZN34_INTERNAL_cd345d1a_4_k_cu_69e4a3fb4cuda3std3__45__cpo4rendE:
	.zero		1
	.type		_ZN34_INTERNAL_cd345d1a_4_k_cu_69e4a3fb4cuda3std6ranges3__45__cpo9iter_swapE,@object
	.size		_ZN34_INTERNAL_cd345d1a_4_k_cu_69e4a3fb4cuda3std6ranges3__45__cpo9iter_swapE,(_ZN34_INTERNAL_cd345d1a_4_k_cu_69e4a3fb4cuda3std3__48unexpectE - _ZN34_INTERNAL_cd345d1a_4_k_cu_69e4a3fb4cuda3std6ranges3__45__cpo9iter_swapE)
_ZN34_INTERNAL_cd345d1a_4_k_cu_69e4a3fb4cuda3std6ranges3__45__cpo9iter_swapE:
	.zero		1
	.type		_ZN34_INTERNAL_cd345d1a_4_k_cu_69e4a3fb4cuda3std3__48unexpectE,@object
	.size		_ZN34_INTERNAL_cd345d1a_4_k_cu_69e4a3fb4cuda3std3__48unexpectE,(_ZN34_INTERNAL_cd345d1a_4_k_cu_69e4a3fb6thrust24THRUST_300001_SM_1000_NS8cuda_cub3parE - _ZN34_INTERNAL_cd345d1a_4_k_cu_69e4a3fb4cuda3std3__48unexpectE)
_ZN34_INTERNAL_cd345d1a_4_k_cu_69e4a3fb4cuda3std3__48unexpectE:
	.zero		1
	.type		_ZN34_INTERNAL_cd345d1a_4_k_cu_69e4a3fb6thrust24THRUST_300001_SM_1000_NS8cuda_cub3parE,@object
	.size		_ZN34_INTERNAL_cd345d1a_4_k_cu_69e4a3fb6thrust24THRUST_300001_SM_1000_NS8cuda_cub3parE,(_ZN34_INTERNAL_cd345d1a_4_k_cu_69e4a3fb6thrust24THRUST_300001_SM_1000_NS12placeholders2_4E - _ZN34_INTERNAL_cd345d1a_4_k_cu_69e4a3fb6thrust24THRUST_300001_SM_1000_NS8cuda_cub3parE)
_ZN34_INTERNAL_cd345d1a_4_k_cu_69e4a3fb6thrust24THRUST_300001_SM_1000_NS8cuda_cub3parE:
	.zero		1
	.type		_ZN34_INTERNAL_cd345d1a_4_k_cu_69e4a3fb6thrust24THRUST_300001_SM_1000_NS12placeholders2_4E,@object
	.size		_ZN34_INTERNAL_cd345d1a_4_k_cu_69e4a3fb6thrust24THRUST_300001_SM_1000_NS12placeholders2_4E,(_ZN34_INTERNAL_cd345d1a_4_k_cu_69e4a3fb4cuda3std3__45__cpo4cendE - _ZN34_INTERNAL_cd345d1a_4_k_cu_69e4a3fb6thrust24THRUST_300001_SM_1000_NS12placeholders2_4E)
_ZN34_INTERNAL_cd345d1a_4_k_cu_69e4a3fb6thrust24THRUST_300001_SM_1000_NS12placeholders2_4E:
	.zero		1
	.type		_ZN34_INTERNAL_cd345d1a_4_k_cu_69e4a3fb4cuda3std3__45__cpo4cendE,@object
	.size		_ZN34_INTERNAL_cd345d1a_4_k_cu_69e4a3fb4cuda3std3__45__cpo4cendE,(_ZN34_INTERNAL_cd345d1a_4_k_cu_69e4a3fb4cuda3std6ranges3__45__cpo4cendE - _ZN34_INTERNAL_cd345d1a_4_k_cu_69e4a3fb4cuda3std3__45__cpo4cendE)
_ZN34_INTERNAL_cd345d1a_4_k_cu_69e4a3fb4cuda3std3__45__cpo4cendE:
	.zero		1
	.type		_ZN34_INTERNAL_cd345d1a_4_k_cu_69e4a3fb4cuda3std6ranges3__45__cpo4cendE,@object
	.size		_ZN34_INTERNAL_cd345d1a_4_k_cu_69e4a3fb4cuda3std6ranges3__45__cpo4cendE,(_ZN34_INTERNAL_cd345d1a_4_k_cu_69e4a3fb4cuda3std3__420unreachable_sentinelE - _ZN34_INTERNAL_cd345d1a_4_k_cu_69e4a3fb4cuda3std6ranges3__45__cpo4cendE)
_ZN34_INTERNAL_cd345d1a_4_k_cu_69e4a3fb4cuda3std6ranges3__45__cpo4cendE:
	.zero		1
	.type		_ZN34_INTERNAL_cd345d1a_4_k_cu_69e4a3fb4cuda3std3__420unreachable_sentinelE,@object
	.size		_ZN34_INTERNAL_cd345d1a_4_k_cu_69e4a3fb4cuda3std3__420unreachable_sentinelE,(_ZN34_INTERNAL_cd345d1a_4_k_cu_69e4a3fb4cuda3std6ranges3__45__cpo5ssizeE - _ZN34_INTERNAL_cd345d1a_4_k_cu_69e4a3fb4cuda3std3__420unreachable_sentinelE)
_ZN34_INTERNAL_cd345d1a_4_k_cu_69e4a3fb4cuda3std3__420unreachable_sentinelE:
	.zero		1
	.type		_ZN34_INTERNAL_cd345d1a_4_k_cu_69e4a3fb4cuda3std6ranges3__45__cpo5ssizeE,@object
	.size		_ZN34_INTERNAL_cd345d1a_4_k_cu_69e4a3fb4cuda3std6ranges3__45__cpo5ssizeE,(_ZN34_INTERNAL_cd345d1a_4_k_cu_69e4a3fb6thrust24THRUST_300001_SM_1000_NS12placeholders2_8E - _ZN34_INTERNAL_cd345d1a_4_k_cu_69e4a3fb4cuda3std6ranges3__45__cpo5ssizeE)
_ZN34_INTERNAL_cd345d1a_4_k_cu_69e4a3fb4cuda3std6ranges3__45__cpo5ssizeE:
	.zero		1
	.type		_ZN34_INTERNAL_cd345d1a_4_k_cu_69e4a3fb6thrust24THRUST_300001_SM_1000_NS12placeholders2_8E,@object
	.size		_ZN34_INTERNAL_cd345d1a_4_k_cu_69e4a3fb6thrust24THRUST_300001_SM_1000_NS12placeholders2_8E,(_ZN34_INTERNAL_cd345d1a_4_k_cu_69e4a3fb4cuda3std3__45__cpo5crendE - _ZN34_INTERNAL_cd345d1a_4_k_cu_69e4a3fb6thrust24THRUST_300001_SM_1000_NS12placeholders2_8E)
_ZN34_INTERNAL_cd345d1a_4_k_cu_69e4a3fb6thrust24THRUST_300001_SM_1000_NS12placeholders2_8E:
	.zero		1
	.type		_ZN34_INTERNAL_cd345d1a_4_k_cu_69e4a3fb4cuda3std3__45__cpo5crendE,@object
	.size		_ZN34_INTERNAL_cd345d1a_4_k_cu_69e4a3fb4cuda3std3__45__cpo5crendE,(_ZN34_INTERNAL_cd345d1a_4_k_cu_69e4a3fb4cuda3std6ranges3__45__cpo4prevE - _ZN34_INTERNAL_cd345d1a_4_k_cu_69e4a3fb4cuda3std3__45__cpo5crendE)
_ZN34_INTERNAL_cd345d1a_4_k_cu_69e4a3fb4cuda3std3__45__cpo5crendE:
	.zero		1
	.type		_ZN34_INTERNAL_cd345d1a_4_k_cu_69e4a3fb4cuda3std6ranges3__45__cpo4prevE,@object
	.size		_ZN34_INTERNAL_cd345d1a_4_k_cu_69e4a3fb4cuda3std6ranges3__45__cpo4prevE,(_ZN34_INTERNAL_cd345d1a_4_k_cu_69e4a3fb4cuda3std6ranges3__45__cpo9iter_moveE - _ZN34_INTERNAL_cd345d1a_4_k_cu_69e4a3fb4cuda3std6ranges3__45__cpo4prevE)
_ZN34_INTERNAL_cd345d1a_4_k_cu_69e4a3fb4cuda3std6ranges3__45__cpo4prevE:
	.zero		1
	.type		_ZN34_INTERNAL_cd345d1a_4_k_cu_69e4a3fb4cuda3std6ranges3__45__cpo9iter_moveE,@object
	.size		_ZN34_INTERNAL_cd345d1a_4_k_cu_69e4a3fb4cuda3std6ranges3__45__cpo9iter_moveE,(_ZN34_INTERNAL_cd345d1a_4_k_cu_69e4a3fb6thrust24THRUST_300001_SM_1000_NS6system6detail10sequential3seqE - _ZN34_INTERNAL_cd345d1a_4_k_cu_69e4a3fb4cuda3std6ranges3__45__cpo9iter_moveE)
_ZN34_INTERNAL_cd345d1a_4_k_cu_69e4a3fb4cuda3std6ranges3__45__cpo9iter_moveE:
	.zero		1
	.type		_ZN34_INTERNAL_cd345d1a_4_k_cu_69e4a3fb6thrust24THRUST_300001_SM_1000_NS6system6detail10sequential3seqE,@object
	.size		_ZN34_INTERNAL_cd345d1a_4_k_cu_69e4a3fb6thrust24THRUST_300001_SM_1000_NS6system6detail10sequential3seqE,(.L_31 - _ZN34_INTERNAL_cd345d1a_4_k_cu_69e4a3fb6thrust24THRUST_300001_SM_1000_NS6system6detail10sequential3seqE)
_ZN34_INTERNAL_cd345d1a_4_k_cu_69e4a3fb6thrust24THRUST_300001_SM_1000_NS6system6detail10sequential3seqE:
	.zero		1
.L_31:


//--------------------- .nv.shared._Z11sum_correctILi64EEvPKdPd --------------------------
	.section	.nv.shared._Z11sum_correctILi64EEvPKdPd,"aw",@nobits
	.sectionflags	@""
	.align	8
.nv.shared._Z11sum_correctILi64EEvPKdPd:
	.zero		1536


//--------------------- .nv.constant0._ZN3cub18CUB_300001_SM_10006detail8for_each13static_kernelINS2_12policy_hub_t12policy_500_tEmN6thrust24THRUST_300001_SM_1000_NS8cuda_cub20__uninitialized_fill7functorINS7_10device_ptrIdEEdEEEEvT0_T1_ --------------------------
	.section	.nv.constant0._ZN3cub18CUB_300001_SM_10006detail8for_each13static_kernelINS2_12policy_hub_t12policy_500_tEmN6thrust24THRUST_300001_SM_1000_NS8cuda_cub20__uninitialized_fill7functorINS7_10device_ptrIdEEdEEEEvT0_T1_,"a",@progbits
	.sectionflags	@""
	.align	4
.nv.constant0._ZN3cub18CUB_300001_SM_10006detail8for_each13static_kernelINS2_12policy_hub_t12policy_500_tEmN6thrust24THRUST_300001_SM_1000_NS8cuda_cub20__uninitialized_fill7functorINS7_10device_ptrIdEEdEEEEvT0_T1_:
	.zero		920


//--------------------- .nv.constant0._ZN3cub18CUB_300001_SM_10006detail11EmptyKernelIvEEvv --------------------------
	.section	.nv.constant0._ZN3cub18CUB_300001_SM_10006detail11EmptyKernelIvEEvv,"a",@progbits
	.sectionflags	@""
	.align	4
.nv.constant0._ZN3cub18CUB_300001_SM_10006detail11EmptyKernelIvEEvv:
	.zero		896


//--------------------- .nv.constant0._Z11sum_correctILi64EEvPKdPd --------------------------
	.section	.nv.constant0._Z11sum_correctILi64EEvPKdPd,"a",@progbits
	.sectionflags	@""
	.align	4
.nv.constant0._Z11sum_correctILi64EEvPKdPd:
	.zero		912


//--------------------- .nv.constant0._Z9sum_wrongPKdPd --------------------------
	.section	.nv.constant0._Z9sum_wrongPKdPd,"a",@progbits
	.sectionflags	@""
	.align	4
.nv.constant0._Z9sum_wrongPKdPd:
	.zero		912


//--------------------- SYMBOLS --------------------------

	.type		.nv.reservedSmem.offset0,@object
	.size		.nv.reservedSmem.offset0,0x4
	.type		.nv.reservedSmem.cap,@object
	.size		.nv.reservedSmem.cap,0x4
